	.target	sm_100a

	.elftype	@"ET_EXEC"


//--------------------- .note.nv.tkinfo           --------------------------
	.section	.note.nv.tkinfo,"",@"SHT_NOTE"
	.sectionflags	@"SHF_NOTE_NV_TKINFO"
	.tkinfo
        /*0018*/ 	.word	0x00000002
        /*0030*/ 	.string	""
        /*0030*/ 	.string	"ptxas"
        /*0030*/ 	.string	"Cuda compilation tools, release 13.0, V13.0.88"
        /*0030*/ 	.string	"Build cuda_13.0.r13.0/compiler.36424714_0"
        /*0030*/ 	.string	"-arch sm_100a -m 64 "



//--------------------- .note.nv.cuinfo           --------------------------
	.section	.note.nv.cuinfo,"",@"SHT_NOTE"
	.sectionflags	@"SHF_NOTE_NV_CUINFO"
        /*0018*/ 	.short	0x0002
        /*001a*/ 	.short	0x0064
        /*001c*/ 	.short	0x0082
	.zero		2


//--------------------- .nv.info                  --------------------------
	.section	.nv.info,"",@"SHT_CUDA_INFO"
	.align	4


	//----- nvinfo : EIATTR_REGCOUNT
	.align		4
        /*0000*/ 	.byte	0x04, 0x2f
        /*0002*/ 	.short	(.L_16 - .L_15)
	.align		4
.L_15:
        /*0004*/ 	.word	index@(_ZN7cutlass13device_kernelINS_4gemm6kernel13GemmUniversalIN4cute5tupleIJiiiiEEENS1_10collective13CollectiveMmaINS1_35MainloopSm100TmaUmmaWarpSpecializedILi11ELi2ELi4ENS5_IJNS4_1CILi2EEENSA_ILi1EEESC_EEEEENS5_IJNSA_ILi64EEENSA_ILi16EEENSA_ILi256EEEEEEaNS5_IJlSC_lEEEaSJ_NS4_8TiledMMAINS4_8MMA_AtomIJNS4_15SM100_MMA_S8_SSIaaiLi64ELi16ELNS4_4UMMA5MajorE0ELSO_0ELNSN_8SaturateE0EEEEEENS4_6LayoutINS5_IJSC_SC_SC_EEENS5_IJNSA_ILi0EEESU_SU_EEEEENS5_IJNS4_10UnderscoreESX_SX_EEEEENS4_13SM90_TMA_LOADENS4_14ComposedLayoutINS4_7SwizzleILi3ELi4ELi3EEENS4_18smem_ptr_flag_bitsILi8EEENSS_INS5_IJNSA_ILi8EEENSA_ILi128EEEEEENS5_IJS17_SC_EEEEEEEvNS4_8identityENS4_23SM90_TMA_LOAD_MULTICASTES1B_vS1C_EENS_8epilogue10collective18CollectiveEpilogueINS1F_23Sm100TmaWarpSpecializedILi1ELi1ELi8ELb0ELb0EEEJSI_NS5_IJNSS_ISF_SC_EENSS_ISG_SC_EEEEEaSJ_aSJ_NS1F_6fusion15FusionCallbacksIS1J_NS1N_17LinearCombinationIaiaiLNS_15FloatRoundStyleE2EEESI_S1M_JEEENS4_5SM1004TMEM4LOAD25SM100_TMEM_LOAD_16dp32b8xES10_NS11_INS12_ILi0ELi4ELi3EEES15_NSS_INS5_IJS16_SG_EEENS5_IJSG_SC_EEEEEEENS4_39AutoVectorizingCopyWithAssumedAlignmentILi128EEENS4_14SM90_TMA_STOREES21_S23_S23_EEEvvEEEEvNT_6ParamsE)
        /*0008*/ 	.word	0x00000028


	//----- nvinfo : EIATTR_FRAME_SIZE
	.align		4
.L_16:
        /*000c*/ 	.byte	0x04, 0x11
        /*000e*/ 	.short	(.L_18 - .L_17)
	.align		4
.L_17:
        /*0010*/ 	.word	index@($__internal_2_$__cuda_sm10x_tcgen05_guardrail_trap_unallocated_columns_being_dealloced)
        /*0014*/ 	.word	0x00000000


	//----- nvinfo : EIATTR_FRAME_SIZE
	.align		4
.L_18:
        /*0018*/ 	.byte	0x04, 0x11
        /*001a*/ 	.short	(.L_20 - .L_19)
	.align		4
.L_19:
        /*001c*/ 	.word	index@($__internal_1_$__cuda_sm10x_tcgen05_guardrail_trap_phase_invalid_during_alloc)
        /*0020*/ 	.word	0x00000000


	//----- nvinfo : EIATTR_FRAME_SIZE
	.align		4
.L_20:
        /*0024*/ 	.byte	0x04, 0x11
        /*0026*/ 	.short	(.L_22 - .L_21)
	.align		4
.L_21:
        /*0028*/ 	.word	index@($__internal_0_$__cuda_sm10x_tcgen05_guardrail_trap_col_being_dealloced_not_returned_by_alloc)
        /*002c*/ 	.word	0x00000000


	//----- nvinfo : EIATTR_FRAME_SIZE
	.align		4
.L_22:
        /*0030*/ 	.byte	0x04, 0x11
        /*0032*/ 	.short	(.L_24 - .L_23)
	.align		4
.L_23:
        /*0034*/ 	.word	index@(_ZN7cutlass13device_kernelINS_4gemm6kernel13GemmUniversalIN4cute5tupleIJiiiiEEENS1_10collective13CollectiveMmaINS1_35MainloopSm100TmaUmmaWarpSpecializedILi11ELi2ELi4ENS5_IJNS4_1CILi2EEENSA_ILi1EEESC_EEEEENS5_IJNSA_ILi64EEENSA_ILi16EEENSA_ILi256EEEEEEaNS5_IJlSC_lEEEaSJ_NS4_8TiledMMAINS4_8MMA_AtomIJNS4_15SM100_MMA_S8_SSIaaiLi64ELi16ELNS4_4UMMA5MajorE0ELSO_0ELNSN_8SaturateE0EEEEEENS4_6LayoutINS5_IJSC_SC_SC_EEENS5_IJNSA_ILi0EEESU_SU_EEEEENS5_IJNS4_10UnderscoreESX_SX_EEEEENS4_13SM90_TMA_LOADENS4_14ComposedLayoutINS4_7SwizzleILi3ELi4ELi3EEENS4_18smem_ptr_flag_bitsILi8EEENSS_INS5_IJNSA_ILi8EEENSA_ILi128EEEEEENS5_IJS17_SC_EEEEEEEvNS4_8identityENS4_23SM90_TMA_LOAD_MULTICASTES1B_vS1C_EENS_8epilogue10collective18CollectiveEpilogueINS1F_23Sm100TmaWarpSpecializedILi1ELi1ELi8ELb0ELb0EEEJSI_NS5_IJNSS_ISF_SC_EENSS_ISG_SC_EEEEEaSJ_aSJ_NS1F_6fusion15FusionCallbacksIS1J_NS1N_17LinearCombinationIaiaiLNS_15FloatRoundStyleE2EEESI_S1M_JEEENS4_5SM1004TMEM4LOAD25SM100_TMEM_LOAD_16dp32b8xES10_NS11_INS12_ILi0ELi4ELi3EEES15_NSS_INS5_IJS16_SG_EEENS5_IJSG_SC_EEEEEEENS4_39AutoVectorizingCopyWithAssumedAlignmentILi128EEENS4_14SM90_TMA_STOREES21_S23_S23_EEEvvEEEEvNT_6ParamsE)
        /*0038*/ 	.word	0x00000000


	//----- nvinfo : EIATTR_MIN_STACK_SIZE
	.align		4
.L_24:
        /*003c*/ 	.byte	0x04, 0x12
        /*003e*/ 	.short	(.L_26 - .L_25)
	.align		4
.L_25:
        /*0040*/ 	.word	index@(_ZN7cutlass13device_kernelINS_4gemm6kernel13GemmUniversalIN4cute5tupleIJiiiiEEENS1_10collective13CollectiveMmaINS1_35MainloopSm100TmaUmmaWarpSpecializedILi11ELi2ELi4ENS5_IJNS4_1CILi2EEENSA_ILi1EEESC_EEEEENS5_IJNSA_ILi64EEENSA_ILi16EEENSA_ILi256EEEEEEaNS5_IJlSC_lEEEaSJ_NS4_8TiledMMAINS4_8MMA_AtomIJNS4_15SM100_MMA_S8_SSIaaiLi64ELi16ELNS4_4UMMA5MajorE0ELSO_0ELNSN_8SaturateE0EEEEEENS4_6LayoutINS5_IJSC_SC_SC_EEENS5_IJNSA_ILi0EEESU_SU_EEEEENS5_IJNS4_10UnderscoreESX_SX_EEEEENS4_13SM90_TMA_LOADENS4_14ComposedLayoutINS4_7SwizzleILi3ELi4ELi3EEENS4_18smem_ptr_flag_bitsILi8EEENSS_INS5_IJNSA_ILi8EEENSA_ILi128EEEEEENS5_IJS17_SC_EEEEEEEvNS4_8identityENS4_23SM90_TMA_LOAD_MULTICASTES1B_vS1C_EENS_8epilogue10collective18CollectiveEpilogueINS1F_23Sm100TmaWarpSpecializedILi1ELi1ELi8ELb0ELb0EEEJSI_NS5_IJNSS_ISF_SC_EENSS_ISG_SC_EEEEEaSJ_aSJ_NS1F_6fusion15FusionCallbacksIS1J_NS1N_17LinearCombinationIaiaiLNS_15FloatRoundStyleE2EEESI_S1M_JEEENS4_5SM1004TMEM4LOAD25SM100_TMEM_LOAD_16dp32b8xES10_NS11_INS12_ILi0ELi4ELi3EEES15_NSS_INS5_IJS16_SG_EEENS5_IJSG_SC_EEEEEEENS4_39AutoVectorizingCopyWithAssumedAlignmentILi128EEENS4_14SM90_TMA_STOREES21_S23_S23_EEEvvEEEEvNT_6ParamsE)
        /*0044*/ 	.word	0x00000000
.L_26:


//--------------------- .nv.compat                --------------------------
	.section	.nv.compat,"",@"SHT_CUDA_COMPAT_INFO"
	.align	4
        /*0000*/ 	.byte	0x02, 0x09, 0x01, 0x00, 0x02, 0x02, 0x03, 0x00, 0x02, 0x05, 0x06, 0x00, 0x03, 0x07, 0x01, 0x01
        /*0010*/ 	.byte	0x02, 0x03, 0x01, 0x00, 0x02, 0x06, 0x01, 0x00, 0x04, 0x0b, 0x08, 0x00, 0x01, 0x00, 0x00, 0x00
        /*0020*/ 	.byte	0x00, 0x00, 0x00, 0x00


//--------------------- .nv.info._ZN7cutlass13device_kernelINS_4gemm6kernel13GemmUniversalIN4cute5tupleIJiiiiEEENS1_10collective13CollectiveMmaINS1_35MainloopSm100TmaUmmaWarpSpecializedILi11ELi2ELi4ENS5_IJNS4_1CILi2EEENSA_ILi1EEESC_EEEEENS5_IJNSA_ILi64EEENSA_ILi16EEENSA_ILi256EEEEEEaNS5_IJlSC_lEEEaSJ_NS4_8TiledMMAINS4_8MMA_AtomIJNS4_15SM100_MMA_S8_SSIaaiLi64ELi16ELNS4_4UMMA5MajorE0ELSO_0ELNSN_8SaturateE0EEEEEENS4_6LayoutINS5_IJSC_SC_SC_EEENS5_IJNSA_ILi0EEESU_SU_EEEEENS5_IJNS4_10UnderscoreESX_SX_EEEEENS4_13SM90_TMA_LOADENS4_14ComposedLayoutINS4_7SwizzleILi3ELi4ELi3EEENS4_18smem_ptr_flag_bitsILi8EEENSS_INS5_IJNSA_ILi8EEENSA_ILi128EEEEEENS5_IJS17_SC_EEEEEEEvNS4_8identityENS4_23SM90_TMA_LOAD_MULTICASTES1B_vS1C_EENS_8epilogue10collective18CollectiveEpilogueINS1F_23Sm100TmaWarpSpecializedILi1ELi1ELi8ELb0ELb0EEEJSI_NS5_IJNSS_ISF_SC_EENSS_ISG_SC_EEEEEaSJ_aSJ_NS1F_6fusion15FusionCallbacksIS1J_NS1N_17LinearCombinationIaiaiLNS_15FloatRoundStyleE2EEESI_S1M_JEEENS4_5SM1004TMEM4LOAD25SM100_TMEM_LOAD_16dp32b8xES10_NS11_INS12_ILi0ELi4ELi3EEES15_NSS_INS5_IJS16_SG_EEENS5_IJSG_SC_EEEEEEENS4_39AutoVectorizingCopyWithAssumedAlignmentILi128EEENS4_14SM90_TMA_STOREES21_S23_S23_EEEvvEEEEvNT_6ParamsE --------------------------
	.section	.nv.info._ZN7cutlass13device_kernelINS_4gemm6kernel13GemmUniversalIN4cute5tupleIJiiiiEEENS1_10collective13CollectiveMmaINS1_35MainloopSm100TmaUmmaWarpSpecializedILi11ELi2ELi4ENS5_IJNS4_1CILi2EEENSA_ILi1EEESC_EEEEENS5_IJNSA_ILi64EEENSA_ILi16EEENSA_ILi256EEEEEEaNS5_IJlSC_lEEEaSJ_NS4_8TiledMMAINS4_8MMA_AtomIJNS4_15SM100_MMA_S8_SSIaaiLi64ELi16ELNS4_4UMMA5MajorE0ELSO_0ELNSN_8SaturateE0EEEEEENS4_6LayoutINS5_IJSC_SC_SC_EEENS5_IJNSA_ILi0EEESU_SU_EEEEENS5_IJNS4_10UnderscoreESX_SX_EEEEENS4_13SM90_TMA_LOADENS4_14ComposedLayoutINS4_7SwizzleILi3ELi4ELi3EEENS4_18smem_ptr_flag_bitsILi8EEENSS_INS5_IJNSA_ILi8EEENSA_ILi128EEEEEENS5_IJS17_SC_EEEEEEEvNS4_8identityENS4_23SM90_TMA_LOAD_MULTICASTES1B_vS1C_EENS_8epilogue10collective18CollectiveEpilogueINS1F_23Sm100TmaWarpSpecializedILi1ELi1ELi8ELb0ELb0EEEJSI_NS5_IJNSS_ISF_SC_EENSS_ISG_SC_EEEEEaSJ_aSJ_NS1F_6fusion15FusionCallbacksIS1J_NS1N_17LinearCombinationIaiaiLNS_15FloatRoundStyleE2EEESI_S1M_JEEENS4_5SM1004TMEM4LOAD25SM100_TMEM_LOAD_16dp32b8xES10_NS11_INS12_ILi0ELi4ELi3EEES15_NSS_INS5_IJS16_SG_EEENS5_IJSG_SC_EEEEEEENS4_39AutoVectorizingCopyWithAssumedAlignmentILi128EEENS4_14SM90_TMA_STOREES21_S23_S23_EEEvvEEEEvNT_6ParamsE,"",@"SHT_CUDA_INFO"
	.sectionflags	@""
	.align	4


	//----- nvinfo : EIATTR_CUDA_API_VERSION
	.align		4
        /*0000*/ 	.byte	0x04, 0x37
        /*0002*/ 	.short	(.L_28 - .L_27)
.L_27:
        /*0004*/ 	.word	0x00000082


	//----- nvinfo : EIATTR_KPARAM_INFO
	.align		4
.L_28:
        /*0008*/ 	.byte	0x04, 0x17
        /*000a*/ 	.short	(.L_30 - .L_29)
.L_29:
        /*000c*/ 	.word	0x00000000
        /*0010*/ 	.short	0x0000
        /*0012*/ 	.short	0x0000
        /*0014*/ 	.byte	0x00, 0xf0, 0x01, 0x20


	//----- nvinfo : EIATTR_AT_ENTRY_FRAGMENTS
	.align		4
.L_30:
        /*0018*/ 	.byte	0x04, 0x4f
        /*001a*/ 	.short	(.L_32 - .L_31)


	//   ....[0]....
.L_31:
        /*001c*/ 	.word	0x00000006


	//----- nvinfo : EIATTR_RESERVED_SMEM_USED
	.align		4
.L_32:
        /*0020*/ 	.byte	0x01, 0x41
	.zero		2


	//----- nvinfo : EIATTR_SPARSE_MMA_MASK
	.align		4
        /*0024*/ 	.byte	0x03, 0x50
        /*0026*/ 	.short	0x0000


	//----- nvinfo : EIATTR_TCGEN05_1CTA_USED
	.align		4
        /*0028*/ 	.byte	0x01, 0x51
	.zero		2


	//----- nvinfo : EIATTR_MAXREG_COUNT
	.align		4
        /*002c*/ 	.byte	0x03, 0x1b
        /*002e*/ 	.short	0x00ff


	//----- nvinfo : EIATTR_NUM_BARRIERS
	.align		4
        /*0030*/ 	.byte	0x02, 0x4c
        /*0032*/ 	.byte	0x07
	.zero		1


	//----- nvinfo : EIATTR_EXTERNS
	.align		4
        /*0034*/ 	.byte	0x04, 0x0f
        /*0036*/ 	.short	(.L_34 - .L_33)


	//   ....[0]....
	.align		4
.L_33:
        /*0038*/ 	.word	index@(__assertfail)


	//----- nvinfo : EIATTR_MERCURY_ISA_VERSION
	.align		4
.L_34:
        /*003c*/ 	.byte	0x03, 0x5f
        /*003e*/ 	.short	0x0101


	//----- nvinfo : EIATTR_INT_WARP_WIDE_INSTR_OFFSETS
	.align		4
        /*0040*/ 	.byte	0x04, 0x31
        /*0042*/ 	.short	(.L_36 - .L_35)


	//   ....[0]....
.L_35:
        /*0044*/ 	.word	0x00004450


	//   ....[1]....
        /*0048*/ 	.word	0x00004470


	//   ....[2]....
        /*004c*/ 	.word	0x000044a0


	//   ....[3]....
        /*0050*/ 	.word	0x00005090


	//   ....[4]....
        /*0054*/ 	.word	0x00005140


	//----- nvinfo : EIATTR_COOP_GROUP_MASK_REGIDS
	.align		4
.L_36:
        /*0058*/ 	.byte	0x04, 0x29
        /*005a*/ 	.short	(.L_38 - .L_37)


	//   ....[0]....
.L_37:
        /*005c*/ 	.word	0xffffffff


	//   ....[1]....
        /*0060*/ 	.word	0xffffffff


	//   ....[2]....
        /*0064*/ 	.word	0xffffffff


	//   ....[3]....
        /*0068*/ 	.word	0xffffffff


	//   ....[4]....
        /*006c*/ 	.word	0xffffffff


	//   ....[5]....
        /*0070*/ 	.word	0xffffffff


	//   ....[6]....
        /*0074*/ 	.word	0xffffffff


	//   ....[7]....
        /*0078*/ 	.word	0xffffffff


	//   ....[8]....
        /*007c*/ 	.word	0xffffffff


	//   ....[9]....
        /*0080*/ 	.word	0xffffffff


	//   ....[10]....
        /*0084*/ 	.word	0xffffffff


	//   ....[11]....
        /*0088*/ 	.word	0xffffffff


	//   ....[12]....
        /*008c*/ 	.word	0xffffffff


	//   ....[13]....
        /*0090*/ 	.word	0xffffffff


	//----- nvinfo : EIATTR_COOP_GROUP_INSTR_OFFSETS
	.align		4
.L_38:
        /*0094*/ 	.byte	0x04, 0x28
        /*0096*/ 	.short	(.L_40 - .L_39)


	//   ....[0]....
.L_39:
        /*0098*/ 	.word	0x00000080


	//   ....[1]....
        /*009c*/ 	.word	0x000004d0


	//   ....[2]....
        /*00a0*/ 	.word	0x00000770


	//   ....[3]....
        /*00a4*/ 	.word	0x000008b0


	//   ....[4]....
        /*00a8*/ 	.word	0x000009b0


	//   ....[5]....
        /*00ac*/ 	.word	0x00000b20


	//   ....[6]....
        /*00b0*/ 	.word	0x00000cc0


	//   ....[7]....
        /*00b4*/ 	.word	0x00000e80


	//   ....[8]....
        /*00b8*/ 	.word	0x000021e0


	//   ....[9]....
        /*00bc*/ 	.word	0x00003480


	//   ....[10]....
        /*00c0*/ 	.word	0x00003690


	//   ....[11]....
        /*00c4*/ 	.word	0x000036c0


	//   ....[12]....
        /*00c8*/ 	.word	0x00004330


	//   ....[13]....
        /*00cc*/ 	.word	0x00004560


	//----- nvinfo : EIATTR_VRC_CTA_INIT_COUNT
	.align		4
.L_40:
        /*00d0*/ 	.byte	0x02, 0x4a
        /*00d2*/ 	.byte	0x80
	.zero		1


	//----- nvinfo : EIATTR_SYSCALL_OFFSETS
	.align		4
        /*00d4*/ 	.byte	0x04, 0x46
        /*00d6*/ 	.short	(.L_42 - .L_41)


	//   ....[0]....
.L_41:
        /*00d8*/ 	.word	0x00006230


	//----- nvinfo : EIATTR_MBARRIER_INSTR_OFFSETS
	.align		4
.L_42:
        /*00dc*/ 	.byte	0x04, 0x39
        /*00de*/ 	.short	(.L_44 - .L_43)


	//   ....[0]....
.L_43:
        /*00e0*/ 	.word	0x000005f0
        /*00e4*/ 	.word	0x000000ff
        /*00e8*/ 	.word	0x00000000
        /*00ec*/ 	.short	0x0100
        /*00ee*/ 	.byte	0x04
	.zero		1


	//   ....[1]....
        /*00f0*/ 	.word	0x00000600
        /*00f4*/ 	.word	0x000000ff
        /*00f8*/ 	.word	0x00000058
        /*00fc*/ 	.short	0x0100
        /*00fe*/ 	.byte	0x04
	.zero		1


	//   ....[2]....
        /*0100*/ 	.word	0x00000610
        /*0104*/ 	.word	0x000000ff
        /*0108*/ 	.word	0x00000008
        /*010c*/ 	.short	0x0100
        /*010e*/ 	.byte	0x04
	.zero		1


	//   ....[3]....
        /*0110*/ 	.word	0x00000620
        /*0114*/ 	.word	0x000000ff
        /*0118*/ 	.word	0x00000060
        /*011c*/ 	.short	0x0100
        /*011e*/ 	.byte	0x04
	.zero		1


	//   ....[4]....
        /*0120*/ 	.word	0x00000630
        /*0124*/ 	.word	0x000000ff
        /*0128*/ 	.word	0x00000010
        /*012c*/ 	.short	0x0100
        /*012e*/ 	.byte	0x04
	.zero		1


	//   ....[5]....
        /*0130*/ 	.word	0x00000640
        /*0134*/ 	.word	0x000000ff
        /*0138*/ 	.word	0x00000068
        /*013c*/ 	.short	0x0100
        /*013e*/ 	.byte	0x04
	.zero		1


	//   ....[6]....
        /*0140*/ 	.word	0x00000650
        /*0144*/ 	.word	0x000000ff
        /*0148*/ 	.word	0x00000018
        /*014c*/ 	.short	0x0100
        /*014e*/ 	.byte	0x04
	.zero		1


	//   ....[7]....
        /*0150*/ 	.word	0x00000660
        /*0154*/ 	.word	0x000000ff
        /*0158*/ 	.word	0x00000070
        /*015c*/ 	.short	0x0100
        /*015e*/ 	.byte	0x04
	.zero		1


	//   ....[8]....
        /*0160*/ 	.word	0x00000670
        /*0164*/ 	.word	0x000000ff
        /*0168*/ 	.word	0x00000020
        /*016c*/ 	.short	0x0100
        /*016e*/ 	.byte	0x04
	.zero		1


	//   ....[9]....
        /*0170*/ 	.word	0x00000680
        /*0174*/ 	.word	0x000000ff
        /*0178*/ 	.word	0x00000078
        /*017c*/ 	.short	0x0100
        /*017e*/ 	.byte	0x04
	.zero		1


	//   ....[10]....
        /*0180*/ 	.word	0x00000690
        /*0184*/ 	.word	0x000000ff
        /*0188*/ 	.word	0x00000028
        /*018c*/ 	.short	0x0100
        /*018e*/ 	.byte	0x04
	.zero		1


	//   ....[11]....
        /*0190*/ 	.word	0x000006a0
        /*0194*/ 	.word	0x000000ff
        /*0198*/ 	.word	0x00000080
        /*019c*/ 	.short	0x0100
        /*019e*/ 	.byte	0x04
	.zero		1


	//   ....[12]....
        /*01a0*/ 	.word	0x000006b0
        /*01a4*/ 	.word	0x000000ff
        /*01a8*/ 	.word	0x00000030
        /*01ac*/ 	.short	0x0100
        /*01ae*/ 	.byte	0x04
	.zero		1


	//   ....[13]....
        /*01b0*/ 	.word	0x000006c0
        /*01b4*/ 	.word	0x000000ff
        /*01b8*/ 	.word	0x00000088
        /*01bc*/ 	.short	0x0100
        /*01be*/ 	.byte	0x04
	.zero		1


	//   ....[14]....
        /*01c0*/ 	.word	0x000006d0
        /*01c4*/ 	.word	0x000000ff
        /*01c8*/ 	.word	0x00000038
        /*01cc*/ 	.short	0x0100
        /*01ce*/ 	.byte	0x04
	.zero		1


	//   ....[15]....
        /*01d0*/ 	.word	0x000006e0
        /*01d4*/ 	.word	0x000000ff
        /*01d8*/ 	.word	0x00000090
        /*01dc*/ 	.short	0x0100
        /*01de*/ 	.byte	0x04
	.zero		1


	//   ....[16]....
        /*01e0*/ 	.word	0x000006f0
        /*01e4*/ 	.word	0x000000ff
        /*01e8*/ 	.word	0x00000040
        /*01ec*/ 	.short	0x0100
        /*01ee*/ 	.byte	0x04
	.zero		1


	//   ....[17]....
        /*01f0*/ 	.word	0x00000700
        /*01f4*/ 	.word	0x000000ff
        /*01f8*/ 	.word	0x00000098
        /*01fc*/ 	.short	0x0100
        /*01fe*/ 	.byte	0x04
	.zero		1


	//   ....[18]....
        /*0200*/ 	.word	0x00000710
        /*0204*/ 	.word	0x000000ff
        /*0208*/ 	.word	0x00000048
        /*020c*/ 	.short	0x0100
        /*020e*/ 	.byte	0x04
	.zero		1


	//   ....[19]....
        /*0210*/ 	.word	0x00000720
        /*0214*/ 	.word	0x000000ff
        /*0218*/ 	.word	0x000000a0
        /*021c*/ 	.short	0x0100
        /*021e*/ 	.byte	0x04
	.zero		1


	//   ....[20]....
        /*0220*/ 	.word	0x00000730
        /*0224*/ 	.word	0x000000ff
        /*0228*/ 	.word	0x00000050
        /*022c*/ 	.short	0x0100
        /*022e*/ 	.byte	0x04
	.zero		1


	//   ....[21]....
        /*0230*/ 	.word	0x00000740
        /*0234*/ 	.word	0x000000ff
        /*0238*/ 	.word	0x000000a8
        /*023c*/ 	.short	0x0100
        /*023e*/ 	.byte	0x04
	.zero		1


	//   ....[22]....
        /*0240*/ 	.word	0x00000880
        /*0244*/ 	.word	0x000000ff
        /*0248*/ 	.word	0x000000b0
        /*024c*/ 	.short	0x0100
        /*024e*/ 	.byte	0x04
	.zero		1


	//   ....[23]....
        /*0250*/ 	.word	0x00000890
        /*0254*/ 	.word	0x000000ff
        /*0258*/ 	.word	0x000000b8
        /*025c*/ 	.short	0x0100
        /*025e*/ 	.byte	0x04
	.zero		1


	//   ....[24]....
        /*0260*/ 	.word	0x00000980
        /*0264*/ 	.word	0x000000ff
        /*0268*/ 	.word	0x000000c0
        /*026c*/ 	.short	0x0100
        /*026e*/ 	.byte	0x04
	.zero		1


	//   ....[25]....
        /*0270*/ 	.word	0x00000990
        /*0274*/ 	.word	0x000000ff
        /*0278*/ 	.word	0x000000c8
        /*027c*/ 	.short	0x0100
        /*027e*/ 	.byte	0x04
	.zero		1


	//   ....[26]....
        /*0280*/ 	.word	0x00000ad0
        /*0284*/ 	.word	0x000000ff
        /*0288*/ 	.word	0x000000d0
        /*028c*/ 	.short	0x0100
        /*028e*/ 	.byte	0x04
	.zero		1


	//   ....[27]....
        /*0290*/ 	.word	0x00000ae0
        /*0294*/ 	.word	0x000000ff
        /*0298*/ 	.word	0x000000e0
        /*029c*/ 	.short	0x0100
        /*029e*/ 	.byte	0x04
	.zero		1


	//   ....[28]....
        /*02a0*/ 	.word	0x00000af0
        /*02a4*/ 	.word	0x000000ff
        /*02a8*/ 	.word	0x000000d8
        /*02ac*/ 	.short	0x0100
        /*02ae*/ 	.byte	0x04
	.zero		1


	//   ....[29]....
        /*02b0*/ 	.word	0x00000b00
        /*02b4*/ 	.word	0x000000ff
        /*02b8*/ 	.word	0x000000e8
        /*02bc*/ 	.short	0x0100
        /*02be*/ 	.byte	0x04
	.zero		1


	//   ....[30]....
        /*02c0*/ 	.word	0x00000c30
        /*02c4*/ 	.word	0x000000ff
        /*02c8*/ 	.word	0x000000f0
        /*02cc*/ 	.short	0x0100
        /*02ce*/ 	.byte	0x04
	.zero		1


	//   ....[31]....
        /*02d0*/ 	.word	0x00000c40
        /*02d4*/ 	.word	0x000000ff
        /*02d8*/ 	.word	0x00000110
        /*02dc*/ 	.short	0x0100
        /*02de*/ 	.byte	0x04
	.zero		1


	//   ....[32]....
        /*02e0*/ 	.word	0x00000c50
        /*02e4*/ 	.word	0x000000ff
        /*02e8*/ 	.word	0x000000f8
        /*02ec*/ 	.short	0x0100
        /*02ee*/ 	.byte	0x04
	.zero		1


	//   ....[33]....
        /*02f0*/ 	.word	0x00000c60
        /*02f4*/ 	.word	0x000000ff
        /*02f8*/ 	.word	0x00000118
        /*02fc*/ 	.short	0x0100
        /*02fe*/ 	.byte	0x04
	.zero		1


	//   ....[34]....
        /*0300*/ 	.word	0x00000c70
        /*0304*/ 	.word	0x000000ff
        /*0308*/ 	.word	0x00000100
        /*030c*/ 	.short	0x0100
        /*030e*/ 	.byte	0x04
	.zero		1


	//   ....[35]....
        /*0310*/ 	.word	0x00000c80
        /*0314*/ 	.word	0x000000ff
        /*0318*/ 	.word	0x00000120
        /*031c*/ 	.short	0x0100
        /*031e*/ 	.byte	0x04
	.zero		1


	//   ....[36]....
        /*0320*/ 	.word	0x00000c90
        /*0324*/ 	.word	0x000000ff
        /*0328*/ 	.word	0x00000108
        /*032c*/ 	.short	0x0100
        /*032e*/ 	.byte	0x04
	.zero		1


	//   ....[37]....
        /*0330*/ 	.word	0x00000ca0
        /*0334*/ 	.word	0x000000ff
        /*0338*/ 	.word	0x00000128
        /*033c*/ 	.short	0x0100
        /*033e*/ 	.byte	0x04
	.zero		1


	//   ....[38]....
        /*0340*/ 	.word	0x00000d90
        /*0344*/ 	.word	0x000000ff
        /*0348*/ 	.word	0x00000130
        /*034c*/ 	.short	0x0100
        /*034e*/ 	.byte	0x04
	.zero		1


	//   ....[39]....
        /*0350*/ 	.word	0x00000da0
        /*0354*/ 	.word	0x000000ff
        /*0358*/ 	.word	0x00000140
        /*035c*/ 	.short	0x0100
        /*035e*/ 	.byte	0x04
	.zero		1


	//   ....[40]....
        /*0360*/ 	.word	0x00000db0
        /*0364*/ 	.word	0x000000ff
        /*0368*/ 	.word	0x00000138
        /*036c*/ 	.short	0x0100
        /*036e*/ 	.byte	0x04
	.zero		1


	//   ....[41]....
        /*0370*/ 	.word	0x00000dc0
        /*0374*/ 	.word	0x000000ff
        /*0378*/ 	.word	0x00000148
        /*037c*/ 	.short	0x0100
        /*037e*/ 	.byte	0x04
	.zero		1


	//   ....[42]....
        /*0380*/ 	.word	0x000018e0
        /*0384*/ 	.word	0x00000003
        /*0388*/ 	.word	0x00000140
        /*038c*/ 	.short	0x010a
        /*038e*/ 	.byte	0xff
	.zero		1


	//   ....[43]....
        /*0390*/ 	.word	0x00001910
        /*0394*/ 	.word	0x00000003
        /*0398*/ 	.word	0x00000130
        /*039c*/ 	.short	0x0101
        /*039e*/ 	.byte	0xff
	.zero		1


	//   ....[44]....
        /*03a0*/ 	.word	0x000019e0
        /*03a4*/ 	.word	0x000000ff
        /*03a8*/ 	.word	0x00000058
        /*03ac*/ 	.short	0x010a
        /*03ae*/ 	.byte	0x04
	.zero		1


	//   ....[45]....
        /*03b0*/ 	.word	0x00001a60
        /*03b4*/ 	.word	0x000000ff
        /*03b8*/ 	.word	0x00000058
        /*03bc*/ 	.short	0x010a
        /*03be*/ 	.byte	0x21
	.zero		1


	//   ....[46]....
        /*03c0*/ 	.word	0x00001bf0
        /*03c4*/ 	.word	0x000000ff
        /*03c8*/ 	.word	0x00000058
        /*03cc*/ 	.short	0x010a
        /*03ce*/ 	.byte	0x05
	.zero		1


	//   ....[47]....
        /*03d0*/ 	.word	0x00001de0
        /*03d4*/ 	.word	0x000000ff
        /*03d8*/ 	.word	0x000000c8
        /*03dc*/ 	.short	0x0101
        /*03de*/ 	.byte	0x0d
	.zero		1


	//   ....[48]....
        /*03e0*/ 	.word	0x00001e00
        /*03e4*/ 	.word	0x000000ff
        /*03e8*/ 	.word	0x00000058
        /*03ec*/ 	.short	0x010a
        /*03ee*/ 	.byte	0x04
	.zero		1


	//   ....[49]....
        /*03f0*/ 	.word	0x00001e80
        /*03f4*/ 	.word	0x000000ff
        /*03f8*/ 	.word	0x00000058
        /*03fc*/ 	.short	0x010a
        /*03fe*/ 	.byte	0x21
	.zero		1


	//   ....[50]....
        /*0400*/ 	.word	0x00002010
        /*0404*/ 	.word	0x000000ff
        /*0408*/ 	.word	0x00000058
        /*040c*/ 	.short	0x010a
        /*040e*/ 	.byte	0x05
	.zero		1


	//   ....[51]....
        /*0410*/ 	.word	0x00002210
        /*0414*/ 	.word	0x00000003
        /*0418*/ 	.word	0x000000d0
        /*041c*/ 	.short	0x010a
        /*041e*/ 	.byte	0xff
	.zero		1


	//   ....[52]....
        /*0420*/ 	.word	0x00002360
        /*0424*/ 	.word	0x00000000
        /*0428*/ 	.word	0x00000000
        /*042c*/ 	.short	0x0101
        /*042e*/ 	.byte	0xff
	.zero		1


	//   ....[53]....
        /*0430*/ 	.word	0x00002910
        /*0434*/ 	.word	0x000000ff
        /*0438*/ 	.word	0x00000000
        /*043c*/ 	.short	0x010a
        /*043e*/ 	.byte	0x04
	.zero		1


	//   ....[54]....
        /*0440*/ 	.word	0x000029a0
        /*0444*/ 	.word	0x000000ff
        /*0448*/ 	.word	0x00000000
        /*044c*/ 	.short	0x010a
        /*044e*/ 	.byte	0x05
	.zero		1


	//   ....[55]....
        /*0450*/ 	.word	0x00002a30
        /*0454*/ 	.word	0x000000ff
        /*0458*/ 	.word	0x00000000
        /*045c*/ 	.short	0x010a
        /*045e*/ 	.byte	0x05
	.zero		1


	//   ....[56]....
        /*0460*/ 	.word	0x00002ac0
        /*0464*/ 	.word	0x000000ff
        /*0468*/ 	.word	0x00000000
        /*046c*/ 	.short	0x010a
        /*046e*/ 	.byte	0x05
	.zero		1


	//   ....[57]....
        /*0470*/ 	.word	0x00002b50
        /*0474*/ 	.word	0x000000ff
        /*0478*/ 	.word	0x00000000
        /*047c*/ 	.short	0x010a
        /*047e*/ 	.byte	0x05
	.zero		1


	//   ....[58]....
        /*0480*/ 	.word	0x00002be0
        /*0484*/ 	.word	0x000000ff
        /*0488*/ 	.word	0x00000000
        /*048c*/ 	.short	0x010a
        /*048e*/ 	.byte	0x05
	.zero		1


	//   ....[59]....
        /*0490*/ 	.word	0x00002c70
        /*0494*/ 	.word	0x000000ff
        /*0498*/ 	.word	0x00000000
        /*049c*/ 	.short	0x010a
        /*049e*/ 	.byte	0x05
	.zero		1


	//   ....[60]....
        /*04a0*/ 	.word	0x00002d00
        /*04a4*/ 	.word	0x000000ff
        /*04a8*/ 	.word	0x00000000
        /*04ac*/ 	.short	0x010a
        /*04ae*/ 	.byte	0x05
	.zero		1


	//   ....[61]....
        /*04b0*/ 	.word	0x00002d90
        /*04b4*/ 	.word	0x000000ff
        /*04b8*/ 	.word	0x00000000
        /*04bc*/ 	.short	0x010a
        /*04be*/ 	.byte	0x05
	.zero		1


	//   ....[62]....
        /*04c0*/ 	.word	0x00002e20
        /*04c4*/ 	.word	0x000000ff
        /*04c8*/ 	.word	0x00000000
        /*04cc*/ 	.short	0x010a
        /*04ce*/ 	.byte	0x05
	.zero		1


	//   ....[63]....
        /*04d0*/ 	.word	0x00002ec0
        /*04d4*/ 	.word	0x00000000
        /*04d8*/ 	.word	0x00000000
        /*04dc*/ 	.short	0x010a
        /*04de*/ 	.byte	0xff
	.zero		1


	//   ....[64]....
        /*04e0*/ 	.word	0x00002fe0
        /*04e4*/ 	.word	0x00000002
        /*04e8*/ 	.word	0x00000130
        /*04ec*/ 	.short	0x010a
        /*04ee*/ 	.byte	0xff
	.zero		1


	//   ....[65]....
        /*04f0*/ 	.word	0x00003040
        /*04f4*/ 	.word	0x00000004
        /*04f8*/ 	.word	0x00000000
        /*04fc*/ 	.short	0x0101
        /*04fe*/ 	.byte	0xff
	.zero		1


	//   ....[66]....
        /*0500*/ 	.word	0x00003060
        /*0504*/ 	.word	0x000000ff
        /*0508*/ 	.word	0x000000e0
        /*050c*/ 	.short	0x010a
        /*050e*/ 	.byte	0x04
	.zero		1


	//   ....[67]....
        /*0510*/ 	.word	0x00003180
        /*0514*/ 	.word	0x00000002
        /*0518*/ 	.word	0x000000d0
        /*051c*/ 	.short	0x010a
        /*051e*/ 	.byte	0xff
	.zero		1


	//   ....[68]....
        /*0520*/ 	.word	0x00003290
        /*0524*/ 	.word	0x00000002
        /*0528*/ 	.word	0x00000000
        /*052c*/ 	.short	0x0101
        /*052e*/ 	.byte	0xff
	.zero		1


	//   ....[69]....
        /*0530*/ 	.word	0x00003320
        /*0534*/ 	.word	0x000000ff
        /*0538*/ 	.word	0x000000e0
        /*053c*/ 	.short	0x0106
        /*053e*/ 	.byte	0x04
	.zero		1


	//   ....[70]....
        /*0540*/ 	.word	0x00003340
        /*0544*/ 	.word	0x000000ff
        /*0548*/ 	.word	0x000000e0
        /*054c*/ 	.short	0x010a
        /*054e*/ 	.byte	0x04
	.zero		1


	//   ....[71]....
        /*0550*/ 	.word	0x000033d0
        /*0554*/ 	.word	0x000000ff
        /*0558*/ 	.word	0x000000e0
        /*055c*/ 	.short	0x0106
        /*055e*/ 	.byte	0x07
	.zero		1


	//   ....[72]....
        /*0560*/ 	.word	0x00003410
        /*0564*/ 	.word	0x00000000
        /*0568*/ 	.word	0x000000e0
        /*056c*/ 	.short	0x010a
        /*056e*/ 	.byte	0xff
	.zero		1


	//   ....[73]....
        /*0570*/ 	.word	0x000039e0
        /*0574*/ 	.word	0x00000000
        /*0578*/ 	.word	0x000000d0
        /*057c*/ 	.short	0x010a
        /*057e*/ 	.byte	0xff
	.zero		1


	//   ....[74]....
        /*0580*/ 	.word	0x00003ae0
        /*0584*/ 	.word	0x00000003
        /*0588*/ 	.word	0x00000000
        /*058c*/ 	.short	0x0101
        /*058e*/ 	.byte	0xff
	.zero		1


	//   ....[75]....
        /*0590*/ 	.word	0x00003af0
        /*0594*/ 	.word	0x000000ff
        /*0598*/ 	.word	0x00000000
        /*059c*/ 	.short	0x010a
        /*059e*/ 	.byte	0x04
	.zero		1


	//   ....[76]....
        /*05a0*/ 	.word	0x00003b70
        /*05a4*/ 	.word	0x000000ff
        /*05a8*/ 	.word	0x00000110
        /*05ac*/ 	.short	0x010a
        /*05ae*/ 	.byte	0x2e
	.zero		1


	//   ....[77]....
        /*05b0*/ 	.word	0x00003c50
        /*05b4*/ 	.word	0x000000ff
        /*05b8*/ 	.word	0x00000000
        /*05bc*/ 	.short	0x010a
        /*05be*/ 	.byte	0x07
	.zero		1


	//   ....[78]....
        /*05c0*/ 	.word	0x00003d90
        /*05c4*/ 	.word	0x000000ff
        /*05c8*/ 	.word	0x00000000
        /*05cc*/ 	.short	0x010a
        /*05ce*/ 	.byte	0x04
	.zero		1


	//   ....[79]....
        /*05d0*/ 	.word	0x00004160
        /*05d4*/ 	.word	0x000000ff
        /*05d8*/ 	.word	0x00000000
        /*05dc*/ 	.short	0x010a
        /*05de*/ 	.byte	0x04
	.zero		1


	//   ....[80]....
        /*05e0*/ 	.word	0x000041f0
        /*05e4*/ 	.word	0x000000ff
        /*05e8*/ 	.word	0x00000000
        /*05ec*/ 	.short	0x010a
        /*05ee*/ 	.byte	0x05
	.zero		1


	//   ....[81]....
        /*05f0*/ 	.word	0x00004280
        /*05f4*/ 	.word	0x000000ff
        /*05f8*/ 	.word	0x00000000
        /*05fc*/ 	.short	0x010a
        /*05fe*/ 	.byte	0x05
	.zero		1


	//   ....[82]....
        /*0600*/ 	.word	0x00004310
        /*0604*/ 	.word	0x000000ff
        /*0608*/ 	.word	0x00000000
        /*060c*/ 	.short	0x010a
        /*060e*/ 	.byte	0x04
	.zero		1


	//   ....[83]....
        /*0610*/ 	.word	0x00004800
        /*0614*/ 	.word	0x00000003
        /*0618*/ 	.word	0x000000d0
        /*061c*/ 	.short	0x010a
        /*061e*/ 	.byte	0xff
	.zero		1


	//   ....[84]....
        /*0620*/ 	.word	0x00004970
        /*0624*/ 	.word	0x00000000
        /*0628*/ 	.word	0x00000000
        /*062c*/ 	.short	0x0101
        /*062e*/ 	.byte	0xff
	.zero		1


	//   ....[85]....
        /*0630*/ 	.word	0x00004e30
        /*0634*/ 	.word	0x000000ff
        /*0638*/ 	.word	0x000000c8
        /*063c*/ 	.short	0x010a
        /*063e*/ 	.byte	0x11
	.zero		1


	//   ....[86]....
        /*0640*/ 	.word	0x00004fc0
        /*0644*/ 	.word	0x000000ff
        /*0648*/ 	.word	0x000000b8
        /*064c*/ 	.short	0x010a
        /*064e*/ 	.byte	0x11
	.zero		1


	//   ....[87]....
        /*0650*/ 	.word	0x000051e0
        /*0654*/ 	.word	0x000000ff
        /*0658*/ 	.word	0x000000b0
        /*065c*/ 	.short	0x010b
        /*065e*/ 	.byte	0x11
	.zero		1


	//   ....[88]....
        /*0660*/ 	.word	0x000051f0
        /*0664*/ 	.word	0x000000ff
        /*0668*/ 	.word	0x00000000
        /*066c*/ 	.short	0x0101
        /*066e*/ 	.byte	0x33
	.zero		1


	//   ....[89]....
        /*0670*/ 	.word	0x00005230
        /*0674*/ 	.word	0x00000000
        /*0678*/ 	.word	0x000000b8
        /*067c*/ 	.short	0x010a
        /*067e*/ 	.byte	0xff
	.zero		1


	//   ....[90]....
        /*0680*/ 	.word	0x000054a0
        /*0684*/ 	.word	0x00000008
        /*0688*/ 	.word	0x000000d0
        /*068c*/ 	.short	0x010a
        /*068e*/ 	.byte	0xff
	.zero		1


	//   ....[91]....
        /*0690*/ 	.word	0x00005620
        /*0694*/ 	.word	0x00000000
        /*0698*/ 	.word	0x00000000
        /*069c*/ 	.short	0x0101
        /*069e*/ 	.byte	0xff
	.zero		1


	//   ....[92]....
        /*06a0*/ 	.word	0x00005eb0
        /*06a4*/ 	.word	0x000000ff
        /*06a8*/ 	.word	0x000000b0
        /*06ac*/ 	.short	0x010a
        /*06ae*/ 	.byte	0x2f
	.zero		1


	//   ....[93]....
        /*06b0*/ 	.word	0x00005ec0
        /*06b4*/ 	.word	0x000000ff
        /*06b8*/ 	.word	0x000000f0
        /*06bc*/ 	.short	0x010a
        /*06be*/ 	.byte	0x2e
	.zero		1


	//   ....[94]....
        /*06c0*/ 	.word	0x00005f40
        /*06c4*/ 	.word	0x000000ff
        /*06c8*/ 	.word	0x000000b0
        /*06cc*/ 	.short	0x010a
        /*06ce*/ 	.byte	0x2f
	.zero		1


	//   ....[95]....
        /*06d0*/ 	.word	0x000060c0
        /*06d4*/ 	.word	0x000000ff
        /*06d8*/ 	.word	0x00000000
        /*06dc*/ 	.short	0x0101
        /*06de*/ 	.byte	0x04
	.zero		1


	//   ....[96]....
        /*06e0*/ 	.word	0x00006110
        /*06e4*/ 	.word	0x000000ff
        /*06e8*/ 	.word	0x000000f0
        /*06ec*/ 	.short	0x010a
        /*06ee*/ 	.byte	0x2e
	.zero		1


	//   ....[97]....
        /*06f0*/ 	.word	0x00006370
        /*06f4*/ 	.word	0x000000ff
        /*06f8*/ 	.word	0x00000000
        /*06fc*/ 	.short	0x0101
        /*06fe*/ 	.byte	0x04
	.zero		1


	//   ....[98]....
        /*0700*/ 	.word	0x00006730
        /*0704*/ 	.word	0x00000003
        /*0708*/ 	.word	0x00000140
        /*070c*/ 	.short	0x010a
        /*070e*/ 	.byte	0xff
	.zero		1


	//   ....[99]....
        /*0710*/ 	.word	0x00006790
        /*0714*/ 	.word	0x00000000
        /*0718*/ 	.word	0x00000058
        /*071c*/ 	.short	0x010a
        /*071e*/ 	.byte	0xff
	.zero		1


	//   ....[100]....
        /*0720*/ 	.word	0x000067f0
        /*0724*/ 	.word	0x00000000
        /*0728*/ 	.word	0x00000058
        /*072c*/ 	.short	0x010a
        /*072e*/ 	.byte	0xff
	.zero		1


	//   ....[101]....
        /*0730*/ 	.word	0x00006840
        /*0734*/ 	.word	0x00000003
        /*0738*/ 	.word	0x000000d0
        /*073c*/ 	.short	0x010a
        /*073e*/ 	.byte	0xff
	.zero		1


	//   ....[102]....
        /*0740*/ 	.word	0x000068a0
        /*0744*/ 	.word	0x00000000
        /*0748*/ 	.word	0x00000000
        /*074c*/ 	.short	0x010a
        /*074e*/ 	.byte	0xff
	.zero		1


	//   ....[103]....
        /*0750*/ 	.word	0x00006900
        /*0754*/ 	.word	0x00000000
        /*0758*/ 	.word	0x00000000
        /*075c*/ 	.short	0x010a
        /*075e*/ 	.byte	0xff
	.zero		1


	//   ....[104]....
        /*0760*/ 	.word	0x00006960
        /*0764*/ 	.word	0x00000000
        /*0768*/ 	.word	0x00000000
        /*076c*/ 	.short	0x010a
        /*076e*/ 	.byte	0xff
	.zero		1


	//   ....[105]....
        /*0770*/ 	.word	0x000069c0
        /*0774*/ 	.word	0x00000000
        /*0778*/ 	.word	0x00000000
        /*077c*/ 	.short	0x010a
        /*077e*/ 	.byte	0xff
	.zero		1


	//   ....[106]....
        /*0780*/ 	.word	0x00006a20
        /*0784*/ 	.word	0x00000000
        /*0788*/ 	.word	0x00000000
        /*078c*/ 	.short	0x010a
        /*078e*/ 	.byte	0xff
	.zero		1


	//   ....[107]....
        /*0790*/ 	.word	0x00006a80
        /*0794*/ 	.word	0x00000000
        /*0798*/ 	.word	0x00000000
        /*079c*/ 	.short	0x010a
        /*079e*/ 	.byte	0xff
	.zero		1


	//   ....[108]....
        /*07a0*/ 	.word	0x00006ae0
        /*07a4*/ 	.word	0x00000000
        /*07a8*/ 	.word	0x00000000
        /*07ac*/ 	.short	0x010a
        /*07ae*/ 	.byte	0xff
	.zero		1


	//   ....[109]....
        /*07b0*/ 	.word	0x00006b40
        /*07b4*/ 	.word	0x00000000
        /*07b8*/ 	.word	0x00000000
        /*07bc*/ 	.short	0x010a
        /*07be*/ 	.byte	0xff
	.zero		1


	//   ....[110]....
        /*07c0*/ 	.word	0x00006ba0
        /*07c4*/ 	.word	0x00000000
        /*07c8*/ 	.word	0x00000000
        /*07cc*/ 	.short	0x010a
        /*07ce*/ 	.byte	0xff
	.zero		1


	//   ....[111]....
        /*07d0*/ 	.word	0x00006c00
        /*07d4*/ 	.word	0x00000000
        /*07d8*/ 	.word	0x00000000
        /*07dc*/ 	.short	0x010a
        /*07de*/ 	.byte	0xff
	.zero		1


	//   ....[112]....
        /*07e0*/ 	.word	0x00006c50
        /*07e4*/ 	.word	0x00000002
        /*07e8*/ 	.word	0x00000130
        /*07ec*/ 	.short	0x010a
        /*07ee*/ 	.byte	0xff
	.zero		1


	//   ....[113]....
        /*07f0*/ 	.word	0x00006cb0
        /*07f4*/ 	.word	0x00000002
        /*07f8*/ 	.word	0x000000e0
        /*07fc*/ 	.short	0x010a
        /*07fe*/ 	.byte	0xff
	.zero		1


	//   ....[114]....
        /*0800*/ 	.word	0x00006d00
        /*0804*/ 	.word	0x00000002
        /*0808*/ 	.word	0x000000d0
        /*080c*/ 	.short	0x010a
        /*080e*/ 	.byte	0xff
	.zero		1


	//   ....[115]....
        /*0810*/ 	.word	0x00006d60
        /*0814*/ 	.word	0x00000000
        /*0818*/ 	.word	0x000000e0
        /*081c*/ 	.short	0x010a
        /*081e*/ 	.byte	0xff
	.zero		1


	//   ....[116]....
        /*0820*/ 	.word	0x00006db0
        /*0824*/ 	.word	0x00000000
        /*0828*/ 	.word	0x000000d0
        /*082c*/ 	.short	0x010a
        /*082e*/ 	.byte	0xff
	.zero		1


	//   ....[117]....
        /*0830*/ 	.word	0x00006e10
        /*0834*/ 	.word	0x00000003
        /*0838*/ 	.word	0x00000110
        /*083c*/ 	.short	0x010a
        /*083e*/ 	.byte	0xff
	.zero		1


	//   ....[118]....
        /*0840*/ 	.word	0x00006e70
        /*0844*/ 	.word	0x00000000
        /*0848*/ 	.word	0x00000000
        /*084c*/ 	.short	0x010a
        /*084e*/ 	.byte	0xff
	.zero		1


	//   ....[119]....
        /*0850*/ 	.word	0x00006ed0
        /*0854*/ 	.word	0x00000000
        /*0858*/ 	.word	0x00000000
        /*085c*/ 	.short	0x010a
        /*085e*/ 	.byte	0xff
	.zero		1


	//   ....[120]....
        /*0860*/ 	.word	0x00006f30
        /*0864*/ 	.word	0x00000000
        /*0868*/ 	.word	0x00000000
        /*086c*/ 	.short	0x010a
        /*086e*/ 	.byte	0xff
	.zero		1


	//   ....[121]....
        /*0870*/ 	.word	0x00006f90
        /*0874*/ 	.word	0x00000000
        /*0878*/ 	.word	0x00000000
        /*087c*/ 	.short	0x010a
        /*087e*/ 	.byte	0xff
	.zero		1


	//   ....[122]....
        /*0880*/ 	.word	0x00006ff0
        /*0884*/ 	.word	0x00000000
        /*0888*/ 	.word	0x00000000
        /*088c*/ 	.short	0x010a
        /*088e*/ 	.byte	0xff
	.zero		1


	//   ....[123]....
        /*0890*/ 	.word	0x00007040
        /*0894*/ 	.word	0x00000003
        /*0898*/ 	.word	0x000000d0
        /*089c*/ 	.short	0x010a
        /*089e*/ 	.byte	0xff
	.zero		1


	//   ....[124]....
        /*08a0*/ 	.word	0x000070a0
        /*08a4*/ 	.word	0x00000000
        /*08a8*/ 	.word	0x000000c8
        /*08ac*/ 	.short	0x010a
        /*08ae*/ 	.byte	0xff
	.zero		1


	//   ....[125]....
        /*08b0*/ 	.word	0x00007100
        /*08b4*/ 	.word	0x00000003
        /*08b8*/ 	.word	0x000000b8
        /*08bc*/ 	.short	0x010a
        /*08be*/ 	.byte	0xff
	.zero		1


	//   ....[126]....
        /*08c0*/ 	.word	0x00007150
        /*08c4*/ 	.word	0x00000008
        /*08c8*/ 	.word	0x000000d0
        /*08cc*/ 	.short	0x010a
        /*08ce*/ 	.byte	0xff
	.zero		1


	//   ....[127]....
        /*08d0*/ 	.word	0x000071b0
        /*08d4*/ 	.word	0x00000000
        /*08d8*/ 	.word	0x000000b0
        /*08dc*/ 	.short	0x010a
        /*08de*/ 	.byte	0xff
	.zero		1


	//   ....[128]....
        /*08e0*/ 	.word	0x00007210
        /*08e4*/ 	.word	0x00000000
        /*08e8*/ 	.word	0x000000f0
        /*08ec*/ 	.short	0x010a
        /*08ee*/ 	.byte	0xff
	.zero		1


	//----- nvinfo : EIATTR_NUM_MBARRIERS
	.align		4
.L_44:
        /*08f0*/ 	.byte	0x03, 0x38
        /*08f2*/ 	.short	0x002a


	//----- nvinfo : EIATTR_EXIT_INSTR_OFFSETS
	.align		4
        /*08f4*/ 	.byte	0x04, 0x1c
        /*08f6*/ 	.short	(.L_46 - .L_45)


	//   ....[0]....
.L_45:
        /*08f8*/ 	.word	0x00002ef0


	//   ....[1]....
        /*08fc*/ 	.word	0x000033e0


	//   ....[2]....
        /*0900*/ 	.word	0x00003440


	//   ....[3]....
        /*0904*/ 	.word	0x00004570


	//   ....[4]....
        /*0908*/ 	.word	0x00005260


	//   ....[5]....
        /*090c*/ 	.word	0x000052a0


	//   ....[6]....
        /*0910*/ 	.word	0x00006720


	//----- nvinfo : EIATTR_MAX_THREADS
	.align		4
.L_46:
        /*0914*/ 	.byte	0x04, 0x05
        /*0916*/ 	.short	(.L_48 - .L_47)
.L_47:
        /*0918*/ 	.word	0x00000100
        /*091c*/ 	.word	0x00000001
        /*0920*/ 	.word	0x00000001


	//----- nvinfo : EIATTR_CRS_STACK_SIZE
	.align		4
.L_48:
        /*0924*/ 	.byte	0x04, 0x1e
        /*0926*/ 	.short	(.L_50 - .L_49)
.L_49:
        /*0928*/ 	.word	0x00000000


	//----- nvinfo : EIATTR_CBANK_PARAM_SIZE
	.align		4
.L_50:
        /*092c*/ 	.byte	0x03, 0x19
        /*092e*/ 	.short	0x0800


	//----- nvinfo : EIATTR_PARAM_CBANK
	.align		4
        /*0930*/ 	.byte	0x04, 0x0a
        /*0932*/ 	.short	(.L_52 - .L_51)
	.align		4
.L_51:
        /*0934*/ 	.word	index@(.nv.constant0._ZN7cutlass13device_kernelINS_4gemm6kernel13GemmUniversalIN4cute5tupleIJiiiiEEENS1_10collective13CollectiveMmaINS1_35MainloopSm100TmaUmmaWarpSpecializedILi11ELi2ELi4ENS5_IJNS4_1CILi2EEENSA_ILi1EEESC_EEEEENS5_IJNSA_ILi64EEENSA_ILi16EEENSA_ILi256EEEEEEaNS5_IJlSC_lEEEaSJ_NS4_8TiledMMAINS4_8MMA_AtomIJNS4_15SM100_MMA_S8_SSIaaiLi64ELi16ELNS4_4UMMA5MajorE0ELSO_0ELNSN_8SaturateE0EEEEEENS4_6LayoutINS5_IJSC_SC_SC_EEENS5_IJNSA_ILi0EEESU_SU_EEEEENS5_IJNS4_10UnderscoreESX_SX_EEEEENS4_13SM90_TMA_LOADENS4_14ComposedLayoutINS4_7SwizzleILi3ELi4ELi3EEENS4_18smem_ptr_flag_bitsILi8EEENSS_INS5_IJNSA_ILi8EEENSA_ILi128EEEEEENS5_IJS17_SC_EEEEEEEvNS4_8identityENS4_23SM90_TMA_LOAD_MULTICASTES1B_vS1C_EENS_8epilogue10collective18CollectiveEpilogueINS1F_23Sm100TmaWarpSpecializedILi1ELi1ELi8ELb0ELb0EEEJSI_NS5_IJNSS_ISF_SC_EENSS_ISG_SC_EEEEEaSJ_aSJ_NS1F_6fusion15FusionCallbacksIS1J_NS1N_17LinearCombinationIaiaiLNS_15FloatRoundStyleE2EEESI_S1M_JEEENS4_5SM1004TMEM4LOAD25SM100_TMEM_LOAD_16dp32b8xES10_NS11_INS12_ILi0ELi4ELi3EEES15_NSS_INS5_IJS16_SG_EEENS5_IJSG_SC_EEEEEEENS4_39AutoVectorizingCopyWithAssumedAlignmentILi128EEENS4_14SM90_TMA_STOREES21_S23_S23_EEEvvEEEEvNT_6ParamsE)
        /*0938*/ 	.short	0x0380
        /*093a*/ 	.short	0x0800


	//----- nvinfo : EIATTR_SW_WAR
	.align		4
.L_52:
        /*093c*/ 	.byte	0x04, 0x36
        /*093e*/ 	.short	(.L_54 - .L_53)
.L_53:
        /*0940*/ 	.word	0x00000008
.L_54:


//--------------------- .nv.callgraph             --------------------------
	.section	.nv.callgraph,"",@"SHT_CUDA_CALLGRAPH"
	.align	4
	.sectionentsize	8
	.align		4
        /*0000*/ 	.word	0x00000000
	.align		4
        /*0004*/ 	.word	0xffffffff
	.align		4
        /*0008*/ 	.word	index@(_ZN7cutlass13device_kernelINS_4gemm6kernel13GemmUniversalIN4cute5tupleIJiiiiEEENS1_10collective13CollectiveMmaINS1_35MainloopSm100TmaUmmaWarpSpecializedILi11ELi2ELi4ENS5_IJNS4_1CILi2EEENSA_ILi1EEESC_EEEEENS5_IJNSA_ILi64EEENSA_ILi16EEENSA_ILi256EEEEEEaNS5_IJlSC_lEEEaSJ_NS4_8TiledMMAINS4_8MMA_AtomIJNS4_15SM100_MMA_S8_SSIaaiLi64ELi16ELNS4_4UMMA5MajorE0ELSO_0ELNSN_8SaturateE0EEEEEENS4_6LayoutINS5_IJSC_SC_SC_EEENS5_IJNSA_ILi0EEESU_SU_EEEEENS5_IJNS4_10UnderscoreESX_SX_EEEEENS4_13SM90_TMA_LOADENS4_14ComposedLayoutINS4_7SwizzleILi3ELi4ELi3EEENS4_18smem_ptr_flag_bitsILi8EEENSS_INS5_IJNSA_ILi8EEENSA_ILi128EEEEEENS5_IJS17_SC_EEEEEEEvNS4_8identityENS4_23SM90_TMA_LOAD_MULTICASTES1B_vS1C_EENS_8epilogue10collective18CollectiveEpilogueINS1F_23Sm100TmaWarpSpecializedILi1ELi1ELi8ELb0ELb0EEEJSI_NS5_IJNSS_ISF_SC_EENSS_ISG_SC_EEEEEaSJ_aSJ_NS1F_6fusion15FusionCallbacksIS1J_NS1N_17LinearCombinationIaiaiLNS_15FloatRoundStyleE2EEESI_S1M_JEEENS4_5SM1004TMEM4LOAD25SM100_TMEM_LOAD_16dp32b8xES10_NS11_INS12_ILi0ELi4ELi3EEES15_NSS_INS5_IJS16_SG_EEENS5_IJSG_SC_EEEEEEENS4_39AutoVectorizingCopyWithAssumedAlignmentILi128EEENS4_14SM90_TMA_STOREES21_S23_S23_EEEvvEEEEvNT_6ParamsE)
	.align		4
        /*000c*/ 	.word	index@(__assertfail)
	.align		4
        /*0010*/ 	.word	0x00000000
	.align		4
        /*0014*/ 	.word	0xfffffffe
	.align		4
        /*0018*/ 	.word	0x00000000
	.align		4
        /*001c*/ 	.word	0xfffffffd
	.align		4
        /*0020*/ 	.word	0x00000000
	.align		4
        /*0024*/ 	.word	0xfffffffc


//--------------------- .nv.constant4             --------------------------
	.section	.nv.constant4,"a",@progbits
	.align	8
	.align		8
.nv.constant4:
        /*0000*/ 	.dword	__assertfail
	.align		8
        /*0008*/ 	.dword	__unnamed_1
	.align		8
        /*0010*/ 	.dword	_ZN40_INTERNAL_10834079_4_k_cu_dd984d86_340694cuda3std3__45__cpo5beginE
	.align		8
        /*0018*/ 	.dword	_ZN40_INTERNAL_10834079_4_k_cu_dd984d86_340694cuda3std3__45__cpo3endE
	.align		8
        /*0020*/ 	.dword	_ZN40_INTERNAL_10834079_4_k_cu_dd984d86_340694cuda3std3__45__cpo6cbeginE
	.align		8
        /*0028*/ 	.dword	_ZN40_INTERNAL_10834079_4_k_cu_dd984d86_340694cuda3std3__45__cpo4cendE
	.align		8
        /*0030*/ 	.dword	_ZN40_INTERNAL_10834079_4_k_cu_dd984d86_340694cuda3std3__442_GLOBAL__N__10834079_4_k_cu_dd984d86_340696ignoreE
	.align		8
        /*0038*/ 	.dword	_ZN40_INTERNAL_10834079_4_k_cu_dd984d86_340694cuda3std3__419piecewise_constructE
	.align		8
        /*0040*/ 	.dword	_ZN40_INTERNAL_10834079_4_k_cu_dd984d86_340694cuda3std3__48in_placeE
	.align		8
        /*0048*/ 	.dword	_ZN40_INTERNAL_10834079_4_k_cu_dd984d86_340694cuda3std6ranges3__45__cpo4swapE
	.align		8
        /*0050*/ 	.dword	_ZN40_INTERNAL_10834079_4_k_cu_dd984d86_340694cuda3std6ranges3__45__cpo9iter_moveE
	.align		8
        /*0058*/ 	.dword	_ZN40_INTERNAL_10834079_4_k_cu_dd984d86_340694cute7productE
	.align		8
        /*0060*/ 	.dword	_ZN40_INTERNAL_10834079_4_k_cu_dd984d86_340694cute1_E
	.align		8
        /*0068*/ 	.dword	$str$25
	.align		8
        /*0070*/ 	.dword	$str$26


//--------------------- .text._ZN7cutlass13device_kernelINS_4gemm6kernel13GemmUniversalIN4cute5tupleIJiiiiEEENS1_10collective13CollectiveMmaINS1_35MainloopSm100TmaUmmaWarpSpecializedILi11ELi2ELi4ENS5_IJNS4_1CILi2EEENSA_ILi1EEESC_EEEEENS5_IJNSA_ILi64EEENSA_ILi16EEENSA_ILi256EEEEEEaNS5_IJlSC_lEEEaSJ_NS4_8TiledMMAINS4_8MMA_AtomIJNS4_15SM100_MMA_S8_SSIaaiLi64ELi16ELNS4_4UMMA5MajorE0ELSO_0ELNSN_8SaturateE0EEEEEENS4_6LayoutINS5_IJSC_SC_SC_EEENS5_IJNSA_ILi0EEESU_SU_EEEEENS5_IJNS4_10UnderscoreESX_SX_EEEEENS4_13SM90_TMA_LOADENS4_14ComposedLayoutINS4_7SwizzleILi3ELi4ELi3EEENS4_18smem_ptr_flag_bitsILi8EEENSS_INS5_IJNSA_ILi8EEENSA_ILi128EEEEEENS5_IJS17_SC_EEEEEEEvNS4_8identityENS4_23SM90_TMA_LOAD_MULTICASTES1B_vS1C_EENS_8epilogue10collective18CollectiveEpilogueINS1F_23Sm100TmaWarpSpecializedILi1ELi1ELi8ELb0ELb0EEEJSI_NS5_IJNSS_ISF_SC_EENSS_ISG_SC_EEEEEaSJ_aSJ_NS1F_6fusion15FusionCallbacksIS1J_NS1N_17LinearCombinationIaiaiLNS_15FloatRoundStyleE2EEESI_S1M_JEEENS4_5SM1004TMEM4LOAD25SM100_TMEM_LOAD_16dp32b8xES10_NS11_INS12_ILi0ELi4ELi3EEES15_NSS_INS5_IJS16_SG_EEENS5_IJSG_SC_EEEEEEENS4_39AutoVectorizingCopyWithAssumedAlignmentILi128EEENS4_14SM90_TMA_STOREES21_S23_S23_EEEvvEEEEvNT_6ParamsE --------------------------
	.section	.text._ZN7cutlass13device_kernelINS_4gemm6kernel13GemmUniversalIN4cute5tupleIJiiiiEEENS1_10collective13CollectiveMmaINS1_35MainloopSm100TmaUmmaWarpSpecializedILi11ELi2ELi4ENS5_IJNS4_1CILi2EEENSA_ILi1EEESC_EEEEENS5_IJNSA_ILi64EEENSA_ILi16EEENSA_ILi256EEEEEEaNS5_IJlSC_lEEEaSJ_NS4_8TiledMMAINS4_8MMA_AtomIJNS4_15SM100_MMA_S8_SSIaaiLi64ELi16ELNS4_4UMMA5MajorE0ELSO_0ELNSN_8SaturateE0EEEEEENS4_6LayoutINS5_IJSC_SC_SC_EEENS5_IJNSA_ILi0EEESU_SU_EEEEENS5_IJNS4_10UnderscoreESX_SX_EEEEENS4_13SM90_TMA_LOADENS4_14ComposedLayoutINS4_7SwizzleILi3ELi4ELi3EEENS4_18smem_ptr_flag_bitsILi8EEENSS_INS5_IJNSA_ILi8EEENSA_ILi128EEEEEENS5_IJS17_SC_EEEEEEEvNS4_8identityENS4_23SM90_TMA_LOAD_MULTICASTES1B_vS1C_EENS_8epilogue10collective18CollectiveEpilogueINS1F_23Sm100TmaWarpSpecializedILi1ELi1ELi8ELb0ELb0EEEJSI_NS5_IJNSS_ISF_SC_EENSS_ISG_SC_EEEEEaSJ_aSJ_NS1F_6fusion15FusionCallbacksIS1J_NS1N_17LinearCombinationIaiaiLNS_15FloatRoundStyleE2EEESI_S1M_JEEENS4_5SM1004TMEM4LOAD25SM100_TMEM_LOAD_16dp32b8xES10_NS11_INS12_ILi0ELi4ELi3EEES15_NSS_INS5_IJS16_SG_EEENS5_IJSG_SC_EEEEEEENS4_39AutoVectorizingCopyWithAssumedAlignmentILi128EEENS4_14SM90_TMA_STOREES21_S23_S23_EEEvvEEEEvNT_6ParamsE,"ax",@progbits
	.align	128
.text._ZN7cutlass13device_kernelINS_4gemm6kernel13GemmUniversalIN4cute5tupleIJiiiiEEENS1_10collective13CollectiveMmaINS1_35MainloopSm100TmaUmmaWarpSpecializedILi11ELi2ELi4ENS5_IJNS4_1CILi2EEENSA_ILi1EEESC_EEEEENS5_IJNSA_ILi64EEENSA_ILi16EEENSA_ILi256EEEEEEaNS5_IJlSC_lEEEaSJ_NS4_8TiledMMAINS4_8MMA_AtomIJNS4_15SM100_MMA_S8_SSIaaiLi64ELi16ELNS4_4UMMA5MajorE0ELSO_0ELNSN_8SaturateE0EEEEEENS4_6LayoutINS5_IJSC_SC_SC_EEENS5_IJNSA_ILi0EEESU_SU_EEEEENS5_IJNS4_10UnderscoreESX_SX_EEEEENS4_13SM90_TMA_LOADENS4_14ComposedLayoutINS4_7SwizzleILi3ELi4ELi3EEENS4_18smem_ptr_flag_bitsILi8EEENSS_INS5_IJNSA_ILi8EEENSA_ILi128EEEEEENS5_IJS17_SC_EEEEEEEvNS4_8identityENS4_23SM90_TMA_LOAD_MULTICASTES1B_vS1C_EENS_8epilogue10collective18CollectiveEpilogueINS1F_23Sm100TmaWarpSpecializedILi1ELi1ELi8ELb0ELb0EEEJSI_NS5_IJNSS_ISF_SC_EENSS_ISG_SC_EEEEEaSJ_aSJ_NS1F_6fusion15FusionCallbacksIS1J_NS1N_17LinearCombinationIaiaiLNS_15FloatRoundStyleE2EEESI_S1M_JEEENS4_5SM1004TMEM4LOAD25SM100_TMEM_LOAD_16dp32b8xES10_NS11_INS12_ILi0ELi4ELi3EEES15_NSS_INS5_IJS16_SG_EEENS5_IJSG_SC_EEEEEEENS4_39AutoVectorizingCopyWithAssumedAlignmentILi128EEENS4_14SM90_TMA_STOREES21_S23_S23_EEEvvEEEEvNT_6ParamsE:
        .type           _ZN7cutlass13device_kernelINS_4gemm6kernel13GemmUniversalIN4cute5tupleIJiiiiEEENS1_10collective13CollectiveMmaINS1_35MainloopSm100TmaUmmaWarpSpecializedILi11ELi2ELi4ENS5_IJNS4_1CILi2EEENSA_ILi1EEESC_EEEEENS5_IJNSA_ILi64EEENSA_ILi16EEENSA_ILi256EEEEEEaNS5_IJlSC_lEEEaSJ_NS4_8TiledMMAINS4_8MMA_AtomIJNS4_15SM100_MMA_S8_SSIaaiLi64ELi16ELNS4_4UMMA5MajorE0ELSO_0ELNSN_8SaturateE0EEEEEENS4_6LayoutINS5_IJSC_SC_SC_EEENS5_IJNSA_ILi0EEESU_SU_EEEEENS5_IJNS4_10UnderscoreESX_SX_EEEEENS4_13SM90_TMA_LOADENS4_14ComposedLayoutINS4_7SwizzleILi3ELi4ELi3EEENS4_18smem_ptr_flag_bitsILi8EEENSS_INS5_IJNSA_ILi8EEENSA_ILi128EEEEEENS5_IJS17_SC_EEEEEEEvNS4_8identityENS4_23SM90_TMA_LOAD_MULTICASTES1B_vS1C_EENS_8epilogue10collective18CollectiveEpilogueINS1F_23Sm100TmaWarpSpecializedILi1ELi1ELi8ELb0ELb0EEEJSI_NS5_IJNSS_ISF_SC_EENSS_ISG_SC_EEEEEaSJ_aSJ_NS1F_6fusion15FusionCallbacksIS1J_NS1N_17LinearCombinationIaiaiLNS_15FloatRoundStyleE2EEESI_S1M_JEEENS4_5SM1004TMEM4LOAD25SM100_TMEM_LOAD_16dp32b8xES10_NS11_INS12_ILi0ELi4ELi3EEES15_NSS_INS5_IJS16_SG_EEENS5_IJSG_SC_EEEEEEENS4_39AutoVectorizingCopyWithAssumedAlignmentILi128EEENS4_14SM90_TMA_STOREES21_S23_S23_EEEvvEEEEvNT_6ParamsE,@function
        .size           _ZN7cutlass13device_kernelINS_4gemm6kernel13GemmUniversalIN4cute5tupleIJiiiiEEENS1_10collective13CollectiveMmaINS1_35MainloopSm100TmaUmmaWarpSpecializedILi11ELi2ELi4ENS5_IJNS4_1CILi2EEENSA_ILi1EEESC_EEEEENS5_IJNSA_ILi64EEENSA_ILi16EEENSA_ILi256EEEEEEaNS5_IJlSC_lEEEaSJ_NS4_8TiledMMAINS4_8MMA_AtomIJNS4_15SM100_MMA_S8_SSIaaiLi64ELi16ELNS4_4UMMA5MajorE0ELSO_0ELNSN_8SaturateE0EEEEEENS4_6LayoutINS5_IJSC_SC_SC_EEENS5_IJNSA_ILi0EEESU_SU_EEEEENS5_IJNS4_10UnderscoreESX_SX_EEEEENS4_13SM90_TMA_LOADENS4_14ComposedLayoutINS4_7SwizzleILi3ELi4ELi3EEENS4_18smem_ptr_flag_bitsILi8EEENSS_INS5_IJNSA_ILi8EEENSA_ILi128EEEEEENS5_IJS17_SC_EEEEEEEvNS4_8identityENS4_23SM90_TMA_LOAD_MULTICASTES1B_vS1C_EENS_8epilogue10collective18CollectiveEpilogueINS1F_23Sm100TmaWarpSpecializedILi1ELi1ELi8ELb0ELb0EEEJSI_NS5_IJNSS_ISF_SC_EENSS_ISG_SC_EEEEEaSJ_aSJ_NS1F_6fusion15FusionCallbacksIS1J_NS1N_17LinearCombinationIaiaiLNS_15FloatRoundStyleE2EEESI_S1M_JEEENS4_5SM1004TMEM4LOAD25SM100_TMEM_LOAD_16dp32b8xES10_NS11_INS12_ILi0ELi4ELi3EEES15_NSS_INS5_IJS16_SG_EEENS5_IJSG_SC_EEEEEEENS4_39AutoVectorizingCopyWithAssumedAlignmentILi128EEENS4_14SM90_TMA_STOREES21_S23_S23_EEEvvEEEEvNT_6ParamsE,(.L_x_154 - _ZN7cutlass13device_kernelINS_4gemm6kernel13GemmUniversalIN4cute5tupleIJiiiiEEENS1_10collective13CollectiveMmaINS1_35MainloopSm100TmaUmmaWarpSpecializedILi11ELi2ELi4ENS5_IJNS4_1CILi2EEENSA_ILi1EEESC_EEEEENS5_IJNSA_ILi64EEENSA_ILi16EEENSA_ILi256EEEEEEaNS5_IJlSC_lEEEaSJ_NS4_8TiledMMAINS4_8MMA_AtomIJNS4_15SM100_MMA_S8_SSIaaiLi64ELi16ELNS4_4UMMA5MajorE0ELSO_0ELNSN_8SaturateE0EEEEEENS4_6LayoutINS5_IJSC_SC_SC_EEENS5_IJNSA_ILi0EEESU_SU_EEEEENS5_IJNS4_10UnderscoreESX_SX_EEEEENS4_13SM90_TMA_LOADENS4_14ComposedLayoutINS4_7SwizzleILi3ELi4ELi3EEENS4_18smem_ptr_flag_bitsILi8EEENSS_INS5_IJNSA_ILi8EEENSA_ILi128EEEEEENS5_IJS17_SC_EEEEEEEvNS4_8identityENS4_23SM90_TMA_LOAD_MULTICASTES1B_vS1C_EENS_8epilogue10collective18CollectiveEpilogueINS1F_23Sm100TmaWarpSpecializedILi1ELi1ELi8ELb0ELb0EEEJSI_NS5_IJNSS_ISF_SC_EENSS_ISG_SC_EEEEEaSJ_aSJ_NS1F_6fusion15FusionCallbacksIS1J_NS1N_17LinearCombinationIaiaiLNS_15FloatRoundStyleE2EEESI_S1M_JEEENS4_5SM1004TMEM4LOAD25SM100_TMEM_LOAD_16dp32b8xES10_NS11_INS12_ILi0ELi4ELi3EEES15_NSS_INS5_IJS16_SG_EEENS5_IJSG_SC_EEEEEEENS4_39AutoVectorizingCopyWithAssumedAlignmentILi128EEENS4_14SM90_TMA_STOREES21_S23_S23_EEEvvEEEEvNT_6ParamsE)
        .other          _ZN7cutlass13device_kernelINS_4gemm6kernel13GemmUniversalIN4cute5tupleIJiiiiEEENS1_10collective13CollectiveMmaINS1_35MainloopSm100TmaUmmaWarpSpecializedILi11ELi2ELi4ENS5_IJNS4_1CILi2EEENSA_ILi1EEESC_EEEEENS5_IJNSA_ILi64EEENSA_ILi16EEENSA_ILi256EEEEEEaNS5_IJlSC_lEEEaSJ_NS4_8TiledMMAINS4_8MMA_AtomIJNS4_15SM100_MMA_S8_SSIaaiLi64ELi16ELNS4_4UMMA5MajorE0ELSO_0ELNSN_8SaturateE0EEEEEENS4_6LayoutINS5_IJSC_SC_SC_EEENS5_IJNSA_ILi0EEESU_SU_EEEEENS5_IJNS4_10UnderscoreESX_SX_EEEEENS4_13SM90_TMA_LOADENS4_14ComposedLayoutINS4_7SwizzleILi3ELi4ELi3EEENS4_18smem_ptr_flag_bitsILi8EEENSS_INS5_IJNSA_ILi8EEENSA_ILi128EEEEEENS5_IJS17_SC_EEEEEEEvNS4_8identityENS4_23SM90_TMA_LOAD_MULTICASTES1B_vS1C_EENS_8epilogue10collective18CollectiveEpilogueINS1F_23Sm100TmaWarpSpecializedILi1ELi1ELi8ELb0ELb0EEEJSI_NS5_IJNSS_ISF_SC_EENSS_ISG_SC_EEEEEaSJ_aSJ_NS1F_6fusion15FusionCallbacksIS1J_NS1N_17LinearCombinationIaiaiLNS_15FloatRoundStyleE2EEESI_S1M_JEEENS4_5SM1004TMEM4LOAD25SM100_TMEM_LOAD_16dp32b8xES10_NS11_INS12_ILi0ELi4ELi3EEES15_NSS_INS5_IJS16_SG_EEENS5_IJSG_SC_EEEEEEENS4_39AutoVectorizingCopyWithAssumedAlignmentILi128EEENS4_14SM90_TMA_STOREES21_S23_S23_EEEvvEEEEvNT_6ParamsE,@"STO_CUDA_ENTRY STV_DEFAULT"
_ZN7cutlass13device_kernelINS_4gemm6kernel13GemmUniversalIN4cute5tupleIJiiiiEEENS1_10collective13CollectiveMmaINS1_35MainloopSm100TmaUmmaWarpSpecializedILi11ELi2ELi4ENS5_IJNS4_1CILi2EEENSA_ILi1EEESC_EEEEENS5_IJNSA_ILi64EEENSA_ILi16EEENSA_ILi256EEEEEEaNS5_IJlSC_lEEEaSJ_NS4_8TiledMMAINS4_8MMA_AtomIJNS4_15SM100_MMA_S8_SSIaaiLi64ELi16ELNS4_4UMMA5MajorE0ELSO_0ELNSN_8SaturateE0EEEEEENS4_6LayoutINS5_IJSC_SC_SC_EEENS5_IJNSA_ILi0EEESU_SU_EEEEENS5_IJNS4_10UnderscoreESX_SX_EEEEENS4_13SM90_TMA_LOADENS4_14ComposedLayoutINS4_7SwizzleILi3ELi4ELi3EEENS4_18smem_ptr_flag_bitsILi8EEENSS_INS5_IJNSA_ILi8EEENSA_ILi128EEEEEENS5_IJS17_SC_EEEEEEEvNS4_8identityENS4_23SM90_TMA_LOAD_MULTICASTES1B_vS1C_EENS_8epilogue10collective18CollectiveEpilogueINS1F_23Sm100TmaWarpSpecializedILi1ELi1ELi8ELb0ELb0EEEJSI_NS5_IJNSS_ISF_SC_EENSS_ISG_SC_EEEEEaSJ_aSJ_NS1F_6fusion15FusionCallbacksIS1J_NS1N_17LinearCombinationIaiaiLNS_15FloatRoundStyleE2EEESI_S1M_JEEENS4_5SM1004TMEM4LOAD25SM100_TMEM_LOAD_16dp32b8xES10_NS11_INS12_ILi0ELi4ELi3EEES15_NSS_INS5_IJS16_SG_EEENS5_IJSG_SC_EEEEEEENS4_39AutoVectorizingCopyWithAssumedAlignmentILi128EEENS4_14SM90_TMA_STOREES21_S23_S23_EEEvvEEEEvNT_6ParamsE:
[----:B------:R-:W1:Y:S01]  /*0000*/  LDC R1, c[0x0][0x37c] ;  /* 0x0000df00ff017b82 */ /* 0x000e620000000800 */
[----:B------:R-:W2:Y:S01]  /*0010*/  S2R R34, SR_TID.X ;  /* 0x0000000000227919 */ /* 0x000ea20000002100 */
[----:B------:R-:W3:Y:S01]  /*0020*/  LDCU.64 UR8, c[0x0][0x890] ;  /* 0x00011200ff0877ac */ /* 0x000ee20008000a00 */
[----:B------:R-:W-:Y:S02]  /*0030*/  PRMT R27, RZ, 0x7610, R27 ;  /* 0x00007610ff1b7816 */ /* 0x000fe4000000001b */
[----:B------:R-:W-:Y:S01]  /*0040*/  ELECT P3, URZ, PT ;  /* 0x0000000000ff782f */ /* 0x000fe20003860000 */
[----:B---3--:R-:W-:-:S04]  /*0050*/  UISETP.NE.U32.AND UP0, UPT, UR8, URZ, UPT ;  /* 0x000000ff0800728c */ /* 0x008fc8000bf05070 */
[----:B------:R-:W-:Y:S01]  /*0060*/  UISETP.NE.AND.EX UP0, UPT, UR9, URZ, UPT, UP0 ;  /* 0x000000ff0900728c */ /* 0x000fe2000bf05300 */
[----:B--2---:R-:W-:-:S05]  /*0070*/  SHF.R.U32.HI R28, RZ, 0x5, R34 ;  /* 0x00000005ff1c7819 */ /* 0x004fca0000011622 */
[----:B------:R-:W2:Y:S02]  /*0080*/  SHFL.IDX PT, R0, R28, RZ, 0x1f ;  /* 0x00001fff1c007589 */ /* 0x000ea400000e0000 */
[----:B--2---:R-:W-:Y:S01]  /*0090*/  R2UR UR18, R0 ;  /* 0x00000000001272ca */ /* 0x004fe200000e0000 */
[----:B-1----:R-:W-:-:S14]  /*00a0*/  BRA.U UP0, `(.L_x_0) ;  /* 0x0000000100307547 */ /* 0x002fdc000b800000 */
[----:B------:R-:W1:Y:S02]  /*00b0*/  LDCU.64 UR4, c[0x0][0x888] ;  /* 0x00011100ff0477ac */ /* 0x000e640008000a00 */
[----:B-1----:R-:W-:-:S04]  /*00c0*/  UISETP.NE.U32.AND UP0, UPT, UR4, URZ, UPT ;  /* 0x000000ff0400728c */ /* 0x002fc8000bf05070 */
[----:B------:R-:W-:-:S09]  /*00d0*/  UISETP.NE.AND.EX UP0, UPT, UR5, URZ, UPT, UP0 ;  /* 0x000000ff0500728c */ /* 0x000fd2000bf05300 */
[----:B------:R-:W-:Y:S05]  /*00e0*/  BRA.U !UP0, `(.L_x_1) ;  /* 0x0000000108187547 */ /* 0x000fea000b800000 */
[----:B------:R-:W1:Y:S01]  /*00f0*/  LDC.64 R2, c[0x0][0x888] ;  /* 0x00022200ff027b82 */ /* 0x000e620000000a00 */
[----:B------:R-:W1:Y:S02]  /*0100*/  LDCU.64 UR4, c[0x0][0x358] ;  /* 0x00006b00ff0477ac */ /* 0x000e640008000a00 */
[----:B-1----:R-:W2:Y:S01]  /*0110*/  LDG.E R0, desc[UR4][R2.64] ;  /* 0x0000000402007981 */ /* 0x002ea2000c1e1900 */
[----:B------:R-:W-:Y:S01]  /*0120*/  HFMA2 R27, -RZ, RZ, 0, 5.9604644775390625e-08 ;  /* 0x00000001ff1b7431 */ /* 0x000fe200000001ff */
[----:B--2---:R-:W-:Y:S01]  /*0130*/  R2UR UR45, R0 ;  /* 0x00000000002d72ca */ /* 0x004fe200000e0000 */
[----:B------:R-:W-:Y:S05]  /*0140*/  BRA `(.L_x_0) ;  /* 0x0000000000087947 */ /* 0x000fea0003800000 */
.L_x_1:
[----:B------:R-:W-:Y:S01]  /*0150*/  HFMA2 R27, -RZ, RZ, 0, 5.9604644775390625e-08 ;  /* 0x00000001ff1b7431 */ /* 0x000fe200000001ff */
[----:B------:R-:W1:Y:S02]  /*0160*/  LDCU UR45, c[0x0][0x880] ;  /* 0x00011000ff2d77ac */ /* 0x000e640008000800 */
.L_x_0:
[----:B------:R-:W2:Y:S02]  /*0170*/  LDCU.64 UR4, c[0x0][0x8b0] ;  /* 0x00011600ff0477ac */ /* 0x000ea40008000a00 */
[----:B--2---:R-:W-:-:S04]  /*0180*/  UISETP.NE.U32.AND UP0, UPT, UR4, URZ, UPT ;  /* 0x000000ff0400728c */ /* 0x004fc8000bf05070 */
[----:B------:R-:W-:-:S09]  /*0190*/  UISETP.NE.AND.EX UP0, UPT, UR5, URZ, UPT, UP0 ;  /* 0x000000ff0500728c */ /* 0x000fd2000bf05300 */
[----:B------:R-:W-:Y:S05]  /*01a0*/  BRA.U UP0, `(.L_x_2) ;  /* 0x0000000100247547 */ /* 0x000fea000b800000 */
[----:B------:R-:W2:Y:S02]  /*01b0*/  LDCU.64 UR4, c[0x0][0x8a8] ;  /* 0x00011500ff0477ac */ /* 0x000ea40008000a00 */
[----:B--2---:R-:W-:-:S04]  /*01c0*/  UISETP.NE.U32.AND UP0, UPT, UR4, URZ, UPT ;  /* 0x000000ff0400728c */ /* 0x004fc8000bf05070 */
[----:B------:R-:W-:-:S09]  /*01d0*/  UISETP.NE.AND.EX UP0, UPT, UR5, URZ, UPT, UP0 ;  /* 0x000000ff0500728c */ /* 0x000fd2000bf05300 */
[----:B------:R-:W-:Y:S05]  /*01e0*/  BRA.U !UP0, `(.L_x_3) ;  /* 0x0000000108107547 */ /* 0x000fea000b800000 */
[----:B------:R-:W2:Y:S01]  /*01f0*/  LDC.64 R16, c[0x0][0x8a8] ;  /* 0x00022a00ff107b82 */ /* 0x000ea20000000a00 */
[----:B------:R-:W2:Y:S02]  /*0200*/  LDCU.64 UR4, c[0x0][0x358] ;  /* 0x00006b00ff0477ac */ /* 0x000ea40008000a00 */
[----:B--2---:R2:W5:Y:S01]  /*0210*/  LDG.E R16, desc[UR4][R16.64] ;  /* 0x0000000410107981 */ /* 0x004562000c1e1900 */
[----:B------:R-:W-:Y:S05]  /*0220*/  BRA `(.L_x_2) ;  /* 0x0000000000047947 */ /* 0x000fea0003800000 */
.L_x_3:
[----:B------:R-:W3:Y:S02]  /*0230*/  LDC R16, c[0x0][0x8a0] ;  /* 0x00022800ff107b82 */ /* 0x000ee40000000800 */
.L_x_2:
[----:B------:R-:W-:Y:S01]  /*0240*/  IMAD.U32 R0, RZ, RZ, UR18 ;  /* 0x00000012ff007e24 */ /* 0x000fe2000f8e00ff */
[----:B------:R-:W-:Y:S04]  /*0250*/  BSSY.RECONVERGENT B0, `(.L_x_4) ;  /* 0x000000c000007945 */ /* 0x000fe80003800200 */
[C---:B------:R-:W-:Y:S02]  /*0260*/  ISETP.NE.OR P1, PT, R0.reuse, 0x1, !P3 ;  /* 0x000000010000780c */ /* 0x040fe40005f25670 */
[----:B------:R-:W-:-:S11]  /*0270*/  ISETP.NE.OR P0, PT, R0, 0x3, !P3 ;  /* 0x000000030000780c */ /* 0x000fd60005f05670 */
[----:B------:R-:W-:Y:S05]  /*0280*/  @P1 BRA `(.L_x_5) ;  /* 0x0000000000201947 */ /* 0x000fea0003800000 */
[----:B------:R-:W4:Y:S02]  /*0290*/  LDCU.64 UR4, c[0x0][0x348] ;  /* 0x00006900ff0477ac */ /* 0x000f240008000a00 */
[----:B----4-:R-:W-:Y:S02]  /*02a0*/  UIADD3 UR6, UP1, UPT, UR4, 0x80, URZ ;  /* 0x0000008004067890 */ /* 0x010fe4000ff3e0ff */
[----:B------:R-:W-:Y:S02]  /*02b0*/  UIADD3 UR4, UP0, UPT, UR4, 0x180, URZ ;  /* 0x0000018004047890 */ /* 0x000fe4000ff1e0ff */
[----:B------:R-:W-:Y:S02]  /*02c0*/  UIADD3.X UR7, UPT, UPT, URZ, UR5, URZ, UP1, !UPT ;  /* 0x00000005ff077290 */ /* 0x000fe40008ffe4ff */
[----:B------:R-:W-:-:S07]  /*02d0*/  UIADD3.X UR5, UPT, UPT, URZ, UR5, URZ, UP0, !UPT ;  /* 0x00000005ff057290 */ /* 0x000fce00087fe4ff */
[----:B------:R4:W-:Y:S02]  /*02e0*/  UTMACCTL.PF [UR6] ;  /* 0x00000000060079b9 */ /* 0x0009e40008040000 */
[----:B------:R4:W-:Y:S02]  /*02f0*/  UTMACCTL.PF [UR4] ;  /* 0x00000000040079b9 */ /* 0x0009e40008040000 */
[----:B----4-:R-:W-:Y:S01]  /*0300*/  NOP ;  /* 0x0000000000007918 */ /* 0x010fe20000000000 */
.L_x_5:
[----:B-1----:R-:W-:Y:S05]  /*0310*/  BSYNC.RECONVERGENT B0 ;  /* 0x0000000000007941 */ /* 0x002fea0003800200 */
.L_x_4:
[----:B------:R-:W-:Y:S04]  /*0320*/  BSSY.RECONVERGENT B0, `(.L_x_6) ;  /* 0x000000a000007945 */ /* 0x000fe80003800200 */
[----:B------:R-:W-:Y:S05]  /*0330*/  @P0 BRA `(.L_x_7) ;  /* 0x0000000000200947 */ /* 0x000fea0003800000 */
[----:B------:R-:W1:Y:S02]  /*0340*/  LDCU.64 UR4, c[0x0][0x348] ;  /* 0x00006900ff0477ac */ /* 0x000e640008000a00 */
[----:B-1----:R-:W-:Y:S02]  /*0350*/  UIADD3 UR6, UP1, UPT, UR4, 0x580, URZ ;  /* 0x0000058004067890 */ /* 0x002fe4000ff3e0ff */
[----:B------:R-:W-:Y:S02]  /*0360*/  UIADD3 UR4, UP0, UPT, UR4, 0x680, URZ ;  /* 0x0000068004047890 */ /* 0x000fe4000ff1e0ff */
[----:B------:R-:W-:Y:S02]  /*0370*/  UIADD3.X UR7, UPT, UPT, URZ, UR5, URZ, UP1, !UPT ;  /* 0x00000005ff077290 */ /* 0x000fe40008ffe4ff */
[----:B------:R-:W-:-:S07]  /*0380*/  UIADD3.X UR5, UPT, UPT, URZ, UR5, URZ, UP0, !UPT ;  /* 0x00000005ff057290 */ /* 0x000fce00087fe4ff */
[----:B------:R1:W-:Y:S02]  /*0390*/  UTMACCTL.PF [UR6] ;  /* 0x00000000060079b9 */ /* 0x0003e40008040000 */
[----:B------:R1:W-:Y:S02]  /*03a0*/  UTMACCTL.PF [UR4] ;  /* 0x00000000040079b9 */ /* 0x0003e40008040000 */
[----:B-1----:R-:W-:Y:S01]  /*03b0*/  NOP ;  /* 0x0000000000007918 */ /* 0x002fe20000000000 */
.L_x_7:
[----:B------:R-:W-:Y:S05]  /*03c0*/  BSYNC.RECONVERGENT B0 ;  /* 0x0000000000007941 */ /* 0x000fea0003800200 */
.L_x_6:
[----:B------:R-:W1:Y:S01]  /*03d0*/  LDCU.64 UR4, c[0x0][0x888] ;  /* 0x00011100ff0477ac */ /* 0x000e620008000a00 */
[----:B------:R-:W-:Y:S02]  /*03e0*/  UISETP.EQ.U32.AND UP2, UPT, UR8, URZ, UPT ;  /* 0x000000ff0800728c */ /* 0x000fe4000bf42070 */
[----:B------:R-:W-:Y:S02]  /*03f0*/  UPLOP3.LUT UP3, UPT, UPT, UPT, UPT, 0x80, 0x8 ;  /* 0x000000000008789c */ /* 0x000fe40003f6f070 */
[----:B-1----:R-:W-:-:S04]  /*0400*/  UISETP.NE.U32.AND UP0, UPT, UR4, URZ, UPT ;  /* 0x000000ff0400728c */ /* 0x002fc8000bf05070 */
[----:B------:R-:W-:-:S04]  /*0410*/  UISETP.NE.AND.EX UP1, UPT, UR5, URZ, UPT, UP0 ;  /* 0x000000ff0500728c */ /* 0x000fc8000bf25300 */
[----:B------:R-:W-:-:S04]  /*0420*/  UISETP.EQ.OR.EX UP4, UPT, UR9, URZ, !UP1, UP2 ;  /* 0x000000ff0900728c */ /* 0x000fc8000cf82720 */
[----:B------:R-:W-:-:S06]  /*0430*/  UP2UR UR4, UPR, URZ, 0x10 ;  /* 0x00000010ff047883 */ /* 0x000fcc0008000000 */
[----:B------:R-:W-:Y:S01]  /*0440*/  MOV R30, UR4 ;  /* 0x00000004001e7c02 */ /* 0x000fe20008000f00 */
[----:B------:R-:W-:Y:S06]  /*0450*/  BRA.U !UP4, `(.L_x_8) ;  /* 0x000000010c1c7547 */ /* 0x000fec000b800000 */
[----:B------:R-:W-:Y:S02]  /*0460*/  UISETP.NE.U32.AND UP2, UPT, UR8, URZ, UPT ;  /* 0x000000ff0800728c */ /* 0x000fe4000bf45070 */
[----:B------:R-:W-:Y:S02]  /*0470*/  UISETP.NE.AND UP0, UPT, UR45, URZ, UPT ;  /* 0x000000ff2d00728c */ /* 0x000fe4000bf05270 */
[----:B------:R-:W-:Y:S02]  /*0480*/  UISETP.NE.AND.EX UP2, UPT, UR9, URZ, UPT, UP2 ;  /* 0x000000ff0900728c */ /* 0x000fe4000bf45320 */
[----:B------:R-:W-:-:S09]  /*0490*/  USEL UR4, URZ, 0xffffffff, UP1 ;  /* 0xffffffffff047887 */ /* 0x000fd20008800000 */
[----:B------:R-:W-:-:S04]  /*04a0*/  @!UP2 USEL UR4, URZ, 0xffffffff, UP0 ;  /* 0xffffffffff04a887 */ /* 0x000fc80008000000 */
[----:B------:R-:W-:-:S04]  /*04b0*/  ULOP3.LUT UR4, UR4, 0x1, URZ, 0xc0, !UPT ;  /* 0x0000000104047892 */ /* 0x000fc8000f8ec0ff */
[----:B------:R-:W-:Y:S02]  /*04c0*/  UISETP.NE.U32.AND UP3, UPT, UR4, 0x1, UPT ;  /* 0x000000010400788c */ /* 0x000fe4000bf65070 */
.L_x_8:
[----:B------:R-:W1:Y:S02]  /*04d0*/  SHFL.IDX PT, R2, R28, RZ, 0x1f ;  /* 0x00001fff1c027589 */ /* 0x000e6400000e0000 */
[----:B-1----:R-:W-:-:S13]  /*04e0*/  ISETP.NE.AND P0, PT, R2, RZ, PT ;  /* 0x000000ff0200720c */ /* 0x002fda0003f05270 */
[----:B------:R-:W-:Y:S05]  /*04f0*/  @P0 BRA `(.L_x_9) ;  /* 0x00000000009c0947 */ /* 0x000fea0003800000 */
[----:B------:R-:W-:Y:S01]  /*0500*/  ELECT P0, URZ, PT ;  /* 0x0000000000ff782f */ /* 0x000fe20003800000 */
[----:B------:R-:W-:-:S12]  /*0510*/  BSSY.RECONVERGENT B0, `(.L_x_9) ;  /* 0x0000025000007945 */ /* 0x000fd80003800200 */
[----:B------:R-:W-:Y:S05]  /*0520*/  @!P0 BRA `(.L_x_10) ;  /* 0x00000000008c8947 */ /* 0x000fea0003800000 */
[----:B------:R-:W1:Y:S01]  /*0530*/  S2UR UR4, SR_CgaCtaId ;  /* 0x00000000000479c3 */ /* 0x000e620000008800 */
[----:B------:R-:W-:Y:S01]  /*0540*/  UMOV UR5, 0x400 ;  /* 0x0000040000057882 */ /* 0x000fe20000000000 */
[----:B------:R-:W-:Y:S01]  /*0550*/  UMOV UR8, 0x1 ;  /* 0x0000000100087882 */ /* 0x000fe20000000000 */
[----:B------:R-:W-:Y:S01]  /*0560*/  UMOV UR6, 0x2 ;  /* 0x0000000200067882 */ /* 0x000fe20000000000 */
[----:B------:R-:W-:-:S04]  /*0570*/  UIADD3 UR8, UPT, UPT, -UR8, 0x100000, URZ ;  /* 0x0010000008087890 */ /* 0x000fc8000fffe1ff */
[----:B------:R-:W-:Y:S02]  /*0580*/  USHF.L.U32 UR9, UR8, 0xb, URZ ;  /* 0x0000000b08097899 */ /* 0x000fe400080006ff */
[----:B------:R-:W-:Y:S02]  /*0590*/  USHF.L.U32 UR8, UR8, 0x1, URZ ;  /* 0x0000000108087899 */ /* 0x000fe400080006ff */
[----:B------:R-:W-:-:S04]  /*05a0*/  UIADD3 UR6, UPT, UPT, -UR6, 0x100000, URZ ;  /* 0x0010000006067890 */ /* 0x000fc8000fffe1ff */
[----:B------:R-:W-:Y:S02]  /*05b0*/  USHF.L.U32 UR7, UR6, 0xb, URZ ;  /* 0x0000000b06077899 */ /* 0x000fe400080006ff */
[----:B------:R-:W-:Y:S02]  /*05c0*/  USHF.L.U32 UR6, UR6, 0x1, URZ ;  /* 0x0000000106067899 */ /* 0x000fe400080006ff */
[----:B-1----:R-:W-:Y:S01]  /*05d0*/  ULEA UR4, UR4, UR5, 0x18 ;  /* 0x0000000504047291 */ /* 0x002fe2000f8ec0ff */
[----:B------:R-:W1:Y:S11]  /*05e0*/  FENCE.VIEW.ASYNC.S ;  /* 0x00000000000073c6 */ /* 0x000e760000000000 */
[----:B-1----:R1:W4:Y:S01]  /*05f0*/  SYNCS.EXCH.64 URZ, [UR4], UR8 ;  /* 0x0000000804ff75b2 */ /* 0x0023220008000100 */
[----:B------:R1:W1:Y:S01]  /*0600*/  SYNCS.EXCH.64 URZ, [UR4+0x58], UR6 ;  /* 0x0000580604ff75b2 */ /* 0x0002620008000100 */
        /* <DEDUP_REMOVED lines=20> */
[----:B------:R-:W-:Y:S01]  /*0750*/  NOP ;  /* 0x0000000000007918 */ /* 0x000fe20000000000 */
.L_x_10:
[----:B-1----:R-:W-:Y:S05]  /*0760*/  BSYNC.RECONVERGENT B0 ;  /* 0x0000000000007941 */ /* 0x002fea0003800200 */
.L_x_9:
[----:B------:R-:W1:Y:S01]  /*0770*/  SHFL.IDX PT, R2, R28, RZ, 0x1f ;  /* 0x00001fff1c027589 */ /* 0x000e6200000e0000 */
[----:B------:R-:W-:Y:S01]  /*0780*/  NOP ;  /* 0x0000000000007918 */ /* 0x000fe20000000000 */
[----:B-1----:R-:W-:-:S13]  /*0790*/  ISETP.NE.AND P0, PT, R2, 0x1, PT ;  /* 0x000000010200780c */ /* 0x002fda0003f05270 */
[----:B------:R-:W-:Y:S05]  /*07a0*/  @P0 BRA `(.L_x_11) ;  /* 0x0000000000400947 */ /* 0x000fea0003800000 */
        /* <DEDUP_REMOVED lines=9> */
[----:B------:R-:W-:Y:S01]  /*0840*/  USHF.L.U32 UR6, UR6, 0x1, URZ ;  /* 0x0000000106067899 */ /* 0x000fe200080006ff */
[----:B------:R-:W-:Y:S01]  /*0850*/  ELECT P0, URZ, PT ;  /* 0x0000000000ff782f */ /* 0x000fe20003800000 */
[----:B-1----:R-:W-:Y:S01]  /*0860*/  ULEA UR4, UR4, UR5, 0x18 ;  /* 0x0000000504047291 */ /* 0x002fe2000f8ec0ff */
[----:B------:R-:W1:Y:S11]  /*0870*/  FENCE.VIEW.ASYNC.S ;  /* 0x00000000000073c6 */ /* 0x000e760000000000 */
[----:B-1----:R1:W1:Y:S01]  /*0880*/  SYNCS.EXCH.64 URZ, [UR4+0xb0], UR8 ;  /* 0x0000b00804ff75b2 */ /* 0x0022620008000100 */
[----:B------:R1:W1:Y:S01]  /*0890*/  SYNCS.EXCH.64 URZ, [UR4+0xb8], UR6 ;  /* 0x0000b80604ff75b2 */ /* 0x0002620008000100 */
[----:B------:R-:W-:Y:S01]  /*08a0*/  NOP ;  /* 0x0000000000007918 */ /* 0x000fe20000000000 */
.L_x_11:
[----:B------:R-:W2:Y:S01]  /*08b0*/  SHFL.IDX PT, R2, R28, RZ, 0x1f ;  /* 0x00001fff1c027589 */ /* 0x000ea200000e0000 */
[----:B------:R-:W-:Y:S01]  /*08c0*/  NOP ;  /* 0x0000000000007918 */ /* 0x000fe20000000000 */
[----:B--2---:R-:W-:-:S13]  /*08d0*/  ISETP.NE.AND P0, PT, R2, 0x3, PT ;  /* 0x000000030200780c */ /* 0x004fda0003f05270 */
[----:B------:R-:W-:Y:S05]  /*08e0*/  @P0 BRA `(.L_x_12) ;  /* 0x0000000000300947 */ /* 0x000fea0003800000 */
[----:B-1----:R-:W1:Y:S01]  /*08f0*/  S2UR UR4, SR_CgaCtaId ;  /* 0x00000000000479c3 */ /* 0x002e620000008800 */
[----:B------:R-:W-:Y:S01]  /*0900*/  UMOV UR5, 0x400 ;  /* 0x0000040000057882 */ /* 0x000fe20000000000 */
[----:B------:R-:W-:Y:S01]  /*0910*/  UMOV UR6, 0x20 ;  /* 0x0000002000067882 */ /* 0x000fe20000000000 */
[----:B------:R-:W-:Y:S01]  /*0920*/  ELECT P0, URZ, PT ;  /* 0x0000000000ff782f */ /* 0x000fe20003800000 */
[----:B------:R-:W-:-:S04]  /*0930*/  UIADD3 UR6, UPT, UPT, -UR6, 0x100000, URZ ;  /* 0x0010000006067890 */ /* 0x000fc8000fffe1ff */
[----:B------:R-:W-:Y:S02]  /*0940*/  USHF.L.U32 UR7, UR6, 0xb, URZ ;  /* 0x0000000b06077899 */ /* 0x000fe400080006ff */
[----:B------:R-:W-:Y:S02]  /*0950*/  USHF.L.U32 UR6, UR6, 0x1, URZ ;  /* 0x0000000106067899 */ /* 0x000fe400080006ff */
[----:B-1----:R-:W-:Y:S01]  /*0960*/  ULEA UR4, UR4, UR5, 0x18 ;  /* 0x0000000504047291 */ /* 0x002fe2000f8ec0ff */
[----:B------:R-:W1:Y:S11]  /*0970*/  FENCE.VIEW.ASYNC.S ;  /* 0x00000000000073c6 */ /* 0x000e760000000000 */
[----:B-1----:R2:W1:Y:S01]  /*0980*/  SYNCS.EXCH.64 URZ, [UR4+0xc0], UR6 ;  /* 0x0000c00604ff75b2 */ /* 0x0024620008000100 */
[----:B------:R2:W1:Y:S02]  /*0990*/  SYNCS.EXCH.64 URZ, [UR4+0xc8], UR6 ;  /* 0x0000c80604ff75b2 */ /* 0x0004640008000100 */
[----:B--2---:R-:W-:Y:S01]  /*09a0*/  NOP ;  /* 0x0000000000007918 */ /* 0x004fe20000000000 */
.L_x_12:
[----:B------:R-:W2:Y:S01]  /*09b0*/  SHFL.IDX PT, R2, R28, RZ, 0x1f ;  /* 0x00001fff1c027589 */ /* 0x000ea200000e0000 */
[----:B------:R-:W-:Y:S01]  /*09c0*/  NOP ;  /* 0x0000000000007918 */ /* 0x000fe20000000000 */
[----:B--2---:R-:W-:-:S13]  /*09d0*/  ISETP.NE.AND P0, PT, R2, 0x4, PT ;  /* 0x000000040200780c */ /* 0x004fda0003f05270 */
[----:B------:R-:W-:Y:S05]  /*09e0*/  @P0 BRA `(.L_x_13) ;  /* 0x00000000004c0947 */ /* 0x000fea0003800000 */
[----:B-1----:R-:W1:Y:S01]  /*09f0*/  S2UR UR4, SR_CgaCtaId ;  /* 0x00000000000479c3 */ /* 0x002e620000008800 */
[----:B------:R-:W-:Y:S01]  /*0a00*/  UMOV UR6, 0x1e0 ;  /* 0x000001e000067882 */ /* 0x000fe20000000000 */
[----:B------:R-:W-:Y:S01]  /*0a10*/  UMOV UR5, 0x400 ;  /* 0x0000040000057882 */ /* 0x000fe20000000000 */
[----:B------:R-:W-:Y:S01]  /*0a20*/  USEL UR6, UR6, 0x1a0, UP3 ;  /* 0x000001a006067887 */ /* 0x000fe20009800000 */
[----:B------:R-:W-:Y:S01]  /*0a30*/  UMOV UR8, 0x1 ;  /* 0x0000000100087882 */ /* 0x000fe20000000000 */
[----:B------:R-:W-:Y:S01]  /*0a40*/  ELECT P0, URZ, PT ;  /* 0x0000000000ff782f */ /* 0x000fe20003800000 */
        /* <DEDUP_REMOVED lines=8> */
[----:B-1----:R2:W1:Y:S01]  /*0ad0*/  SYNCS.EXCH.64 URZ, [UR4+0xd0], UR8 ;  /* 0x0000d00804ff75b2 */ /* 0x0024620008000100 */
[----:B------:R2:W1:Y:S01]  /*0ae0*/  SYNCS.EXCH.64 URZ, [UR4+0xe0], UR6 ;  /* 0x0000e00604ff75b2 */ /* 0x0004620008000100 */
[----:B------:R2:W1:Y:S01]  /*0af0*/  SYNCS.EXCH.64 URZ, [UR4+0xd8], UR8 ;  /* 0x0000d80804ff75b2 */ /* 0x0004620008000100 */
[----:B------:R2:W1:Y:S02]  /*0b00*/  SYNCS.EXCH.64 URZ, [UR4+0xe8], UR6 ;  /* 0x0000e80604ff75b2 */ /* 0x0004640008000100 */
[----:B--2---:R-:W-:Y:S01]  /*0b10*/  NOP ;  /* 0x0000000000007918 */ /* 0x004fe20000000000 */
.L_x_13:
[----:B------:R-:W2:Y:S01]  /*0b20*/  SHFL.IDX PT, R2, R28, RZ, 0x1f ;  /* 0x00001fff1c027589 */ /* 0x000ea200000e0000 */
[----:B------:R-:W-:Y:S01]  /*0b30*/  NOP ;  /* 0x0000000000007918 */ /* 0x000fe20000000000 */
[----:B--2---:R-:W-:-:S13]  /*0b40*/  ISETP.NE.AND P0, PT, R2, 0x5, PT ;  /* 0x000000050200780c */ /* 0x004fda0003f05270 */
[----:B------:R-:W-:Y:S05]  /*0b50*/  @P0 BRA `(.L_x_14) ;  /* 0x0000000000580947 */ /* 0x000fea0003800000 */
[----:B-1----:R-:W1:Y:S01]  /*0b60*/  S2UR UR4, SR_CgaCtaId ;  /* 0x00000000000479c3 */ /* 0x002e620000008800 */
        /* <DEDUP_REMOVED lines=14> */
[----:B------:R2:W1:Y:S01]  /*0c50*/  SYNCS.EXCH.64 URZ, [UR4+0xf8], UR8 ;  /* 0x0000f80804ff75b2 */ /* 0x0004620008000100 */
[----:B------:R2:W1:Y:S01]  /*0c60*/  SYNCS.EXCH.64 URZ, [UR4+0x118], UR6 ;  /* 0x0001180604ff75b2 */ /* 0x0004620008000100 */
[----:B------:R2:W1:Y:S01]  /*0c70*/  SYNCS.EXCH.64 URZ, [UR4+0x100], UR8 ;  /* 0x0001000804ff75b2 */ /* 0x0004620008000100 */
[----:B------:R2:W1:Y:S01]  /*0c80*/  SYNCS.EXCH.64 URZ, [UR4+0x120], UR6 ;  /* 0x0001200604ff75b2 */ /* 0x0004620008000100 */
[----:B------:R2:W1:Y:S01]  /*0c90*/  SYNCS.EXCH.64 URZ, [UR4+0x108], UR8 ;  /* 0x0001080804ff75b2 */ /* 0x0004620008000100 */
[----:B------:R2:W1:Y:S02]  /*0ca0*/  SYNCS.EXCH.64 URZ, [UR4+0x128], UR6 ;  /* 0x0001280604ff75b2 */ /* 0x0004640008000100 */
[----:B--2---:R-:W-:Y:S01]  /*0cb0*/  NOP ;  /* 0x0000000000007918 */ /* 0x004fe20000000000 */
.L_x_14:
[----:B------:R-:W2:Y:S01]  /*0cc0*/  SHFL.IDX PT, R2, R28, RZ, 0x1f ;  /* 0x00001fff1c027589 */ /* 0x000ea200000e0000 */
[----:B------:R-:W1:Y:S01]  /*0cd0*/  S2UR UR51, SR_CgaCtaId ;  /* 0x00000000003379c3 */ /* 0x000e620000008800 */
[----:B------:R-:W-:Y:S01]  /*0ce0*/  NOP ;  /* 0x0000000000007918 */ /* 0x000fe20000000000 */
[----:B--2---:R-:W-:-:S13]  /*0cf0*/  ISETP.NE.AND P0, PT, R2, 0x3, PT ;  /* 0x000000030200780c */ /* 0x004fda0003f05270 */
[----:B-1----:R-:W-:Y:S05]  /*0d00*/  @P0 BRA `(.L_x_15) ;  /* 0x0000000000340947 */ /* 0x002fea0003800000 */
[----:B------:R-:W-:Y:S01]  /*0d10*/  UMOV UR4, 0x400 ;  /* 0x0000040000047882 */ /* 0x000fe20000000000 */
[----:B------:R-:W-:Y:S01]  /*0d20*/  UMOV UR6, 0x20 ;  /* 0x0000002000067882 */ /* 0x000fe20000000000 */
[----:B------:R-:W-:Y:S02]  /*0d30*/  ULEA UR4, UR51, UR4, 0x18 ;  /* 0x0000000433047291 */ /* 0x000fe4000f8ec0ff */
[----:B------:R-:W-:-:S04]  /*0d40*/  UIADD3 UR6, UPT, UPT, -UR6, 0x100000, URZ ;  /* 0x0010000006067890 */ /* 0x000fc8000fffe1ff */
[----:B------:R-:W-:Y:S02]  /*0d50*/  USHF.L.U32 UR7, UR6, 0xb, URZ ;  /* 0x0000000b06077899 */ /* 0x000fe400080006ff */
[----:B------:R-:W-:Y:S01]  /*0d60*/  USHF.L.U32 UR6, UR6, 0x1, URZ ;  /* 0x0000000106067899 */ /* 0x000fe200080006ff */
[----:B------:R-:W-:Y:S01]  /*0d70*/  ELECT P0, URZ, PT ;  /* 0x0000000000ff782f */ /* 0x000fe20003800000 */
[----:B------:R-:W1:Y:S10]  /*0d80*/  FENCE.VIEW.ASYNC.S ;  /* 0x00000000000073c6 */ /* 0x000e740000000000 */
[----:B-1----:R1:W2:Y:S01]  /*0d90*/  SYNCS.EXCH.64 URZ, [UR4+0x130], UR6 ;  /* 0x0001300604ff75b2 */ /* 0x0022a20008000100 */
[----:B------:R1:W1:Y:S01]  /*0da0*/  SYNCS.EXCH.64 URZ, [UR4+0x140], UR6 ;  /* 0x0001400604ff75b2 */ /* 0x0002620008000100 */
[----:B------:R1:W1:Y:S01]  /*0db0*/  SYNCS.EXCH.64 URZ, [UR4+0x138], UR6 ;  /* 0x0001380604ff75b2 */ /* 0x0002620008000100 */
[----:B------:R1:W1:Y:S01]  /*0dc0*/  SYNCS.EXCH.64 URZ, [UR4+0x148], UR6 ;  /* 0x0001480604ff75b2 */ /* 0x0002620008000100 */
[----:B------:R-:W-:Y:S01]  /*0dd0*/  NOP ;  /* 0x0000000000007918 */ /* 0x000fe20000000000 */
.L_x_15:
[----:B-1----:R-:W1:Y:S01]  /*0de0*/  LDCU UR4, c[0x0][0x36c] ;  /* 0x00006d80ff0477ac */ /* 0x002e620008000800 */
[----:B------:R-:W-:Y:S01]  /*0df0*/  ISETP.NE.OR P3, PT, R0, 0x2, !P3 ;  /* 0x000000020000780c */ /* 0x000fe20005f65670 */
[----:B------:R-:W-:Y:S01]  /*0e00*/  NOP ;  /* 0x0000000000007918 */ /* 0x000fe20000000000 */
[----:B------:R-:W-:Y:S01]  /*0e10*/  LOP3.LUT R0, R34, 0x1f, RZ, 0xc0, !PT ;  /* 0x0000001f22007812 */ /* 0x000fe200078ec0ff */
[----:B------:R-:W-:Y:S02]  /*0e20*/  UISETP.NE.AND UP4, UPT, UR18, 0x2, UPT ;  /* 0x000000021200788c */ /* 0x000fe4000bf85270 */
[----:B------:R-:W-:Y:S02]  /*0e30*/  UISETP.NE.AND UP5, UPT, UR18, URZ, UPT ;  /* 0x000000ff1200728c */ /* 0x000fe4000bfa5270 */
[----:B-1----:R-:W-:-:S09]  /*0e40*/  UISETP.EQ.U32.AND UP6, UPT, UR4, 0x1, UPT ;  /* 0x000000010400788c */ /* 0x002fd2000bfc2070 */
[----:B------:R-:W-:Y:S05]  /*0e50*/  BRA.U !UP6, `(.L_x_16) ;  /* 0x000000010e087547 */ /* 0x000fea000b800000 */
[----:B--2-4-:R-:W-:Y:S01]  /*0e60*/  UCGABAR_ARV ;  /* 0x00000000000079c7 */ /* 0x014fe20008000000 */
[----:B------:R-:W-:Y:S05]  /*0e70*/  BRA `(.L_x_17) ;  /* 0x0000000000047947 */ /* 0x000fea0003800000 */
.L_x_16:
[----:B--2-4-:R-:W-:Y:S01]  /*0e80*/  NOP ;  /* 0x0000000000007918 */ /* 0x014fe20000000000 */
.L_x_17:
[----:B------:R-:W1:Y:S01]  /*0e90*/  S2UR UR49, SR_CTAID.X ;  /* 0x00000000003179c3 */ /* 0x000e620000002500 */
[----:B------:R-:W-:-:S05]  /*0ea0*/  CS2R.32 R29, SR_CgaSize ;  /* 0x00000000001d7805 */ /* 0x000fca0000008a00 */
[----:B------:R-:W-:-:S05]  /*0eb0*/  IMAD R29, R29, -0xa0, RZ ;  /* 0xffffff601d1d7824 */ /* 0x000fca00078e02ff */
[----:B------:R-:W-:-:S14]  /*0ec0*/  R2UR UR5, R29 ;  /* 0x000000001d0572ca */ /* 0x000fdc00000e0000 */
[----:B------:R-:W2:Y:S01]  /*0ed0*/  LDCU UR5, c[0x0][UR5+0x2b0] ;  /* 0x00005600050577ac */ /* 0x000ea20008000800 */
[----:B------:R-:W-:-:S05]  /*0ee0*/  CS2R.32 R29, SR_CgaSize ;  /* 0x00000000001d7805 */ /* 0x000fca0000008a00 */
[----:B------:R-:W-:-:S05]  /*0ef0*/  IMAD R29, R29, -0xa0, RZ ;  /* 0xffffff601d1d7824 */ /* 0x000fca00078e02ff */
[----:B------:R-:W-:-:S14]  /*0f00*/  R2UR UR4, R29 ;  /* 0x000000001d0472ca */ /* 0x000fdc00000e0000 */
[----:B------:R-:W4:Y:S01]  /*0f10*/  LDCU UR4, c[0x0][UR4+0x2b4] ;  /* 0x00005680040477ac */ /* 0x000f220008000800 */
[----:B------:R-:W3:Y:S01]  /*0f20*/  S2UR UR48, SR_CTAID.Y ;  /* 0x00000000003079c3 */ /* 0x000ee20000002600 */
[----:B------:R-:W-:-:S05]  /*0f30*/  CS2R.32 R29, SR_CgaSize ;  /* 0x00000000001d7805 */ /* 0x000fca0000008a00 */
[----:B------:R-:W-:-:S05]  /*0f40*/  IMAD R29, R29, -0xa0, RZ ;  /* 0xffffff601d1d7824 */ /* 0x000fca00078e02ff */
[----:B------:R-:W-:-:S14]  /*0f50*/  R2UR UR6, R29 ;  /* 0x000000001d0672ca */ /* 0x000fdc00000e0000 */
[----:B------:R-:W4:Y:S01]  /*0f60*/  LDCU UR6, c[0x0][UR6+0x2a0] ;  /* 0x00005400060677ac */ /* 0x000f220008000800 */
[----:B------:R-:W-:-:S05]  /*0f70*/  CS2R.32 R29, SR_CgaSize ;  /* 0x00000000001d7805 */ /* 0x000fca0000008a00 */
[----:B------:R-:W-:-:S05]  /*0f80*/  IMAD R29, R29, -0xa0, RZ ;  /* 0xffffff601d1d7824 */ /* 0x000fca00078e02ff */
[----:B------:R-:W-:-:S14]  /*0f90*/  R2UR UR61, R29 ;  /* 0x000000001d3d72ca */ /* 0x000fdc00000e0000 */
[----:B------:R-:W4:Y:S01]  /*0fa0*/  LDCU UR61, c[0x0][UR61+0x2a4] ;  /* 0x000054803d3d77ac */ /* 0x000f220008000800 */
[----:B------:R-:W-:Y:S01]  /*0fb0*/  USHF.L.U32 UR29, UR51, 0xa, URZ ;  /* 0x0000000a331d7899 */ /* 0x000fe200080006ff */
[----:B------:R-:W4:Y:S01]  /*0fc0*/  LDCU UR19, c[0x0][0xb24] ;  /* 0x00016480ff1377ac */ /* 0x000f220008000800 */
[----:B------:R-:W4:Y:S01]  /*0fd0*/  LDCU UR41, c[0x0][0xb24] ;  /* 0x00016480ff2977ac */ /* 0x000f220008000800 */
[----:B-1----:R-:W-:Y:S01]  /*0fe0*/  I2FP.F32.U32 R3, UR49 ;  /* 0x0000003100037c45 */ /* 0x002fe20008201000 */
[----:B------:R-:W1:Y:S04]  /*0ff0*/  LDCU UR22, c[0x0][0xb30] ;  /* 0x00016600ff1677ac */ /* 0x000e680008000800 */
[----:B--2---:R-:W-:Y:S01]  /*1000*/  FMUL R3, R3, UR5 ;  /* 0x0000000503037c20 */ /* 0x004fe20008400000 */
[----:B------:R-:W-:Y:S01]  /*1010*/  ULOP3.LUT UR29, UR29, 0x400, URZ, 0xc0, !UPT ;  /* 0x000004001d1d7892 */ /* 0x000fe2000f8ec0ff */
[----:B---3--:R-:W-:-:S04]  /*1020*/  I2FP.F32.U32 R2, UR48 ;  /* 0x0000003000027c45 */ /* 0x008fc80008201000 */
[----:B------:R-:W2:Y:S01]  /*1030*/  F2I.U32.TRUNC.NTZ R3, R3 ;  /* 0x0000000300037305 */ /* 0x000ea2000020f000 */
[----:B----4-:R-:W-:-:S07]  /*1040*/  FMUL R2, R2, UR4 ;  /* 0x0000000402027c20 */ /* 0x010fce0008400000 */
[----:B------:R-:W3:Y:S01]  /*1050*/  F2I.U32.TRUNC.NTZ R2, R2 ;  /* 0x0000000200027305 */ /* 0x000ee2000020f000 */
[----:B--2---:R-:W-:Y:S02]  /*1060*/  R2UR UR5, R3 ;  /* 0x00000000030572ca */ /* 0x004fe400000e0000 */
[----:B---3--:R-:W-:Y:S02]  /*1070*/  R2UR UR4, R2 ;  /* 0x00000000020472ca */ /* 0x008fe400000e0000 */
[----:B------:R-:W-:-:S09]  /*1080*/  PRMT R2, RZ, 0x7610, R2 ;  /* 0x00007610ff027816 */ /* 0x000fd20000000002 */
[----:B------:R-:W-:-:S04]  /*1090*/  UIADD3 UR5, UPT, UPT, -UR5, URZ, URZ ;  /* 0x000000ff05057290 */ /* 0x000fc8000fffe1ff */
[----:B------:R-:W-:Y:S02]  /*10a0*/  UIMAD UR5, UR6, UR5, UR49 ;  /* 0x00000005060572a4 */ /* 0x000fe4000f8e0231 */
[----:B------:R-:W-:-:S04]  /*10b0*/  UIADD3 UR4, UPT, UPT, -UR4, URZ, URZ ;  /* 0x000000ff04047290 */ /* 0x000fc8000fffe1ff */
[----:B------:R-:W-:Y:S01]  /*10c0*/  IMAD.U32 R29, RZ, RZ, UR5 ;  /* 0x00000005ff1d7e24 */ /* 0x000fe2000f8e00ff */
[----:B------:R-:W-:Y:S01]  /*10d0*/  UIMAD UR61, UR61, UR4, UR48 ;  /* 0x000000043d3d72a4 */ /* 0x000fe2000f8e0230 */
[----:B-1----:R-:W-:Y:S11]  /*10e0*/  BRA.U UP5, `(.L_x_18) ;  /* 0x0000000105287547 */ /* 0x002ff6000b800000 */
[----:B------:R-:W-:Y:S01]  /*10f0*/  R2UR UR6, R29 ;  /* 0x000000001d0672ca */ /* 0x000fe200000e0000 */
[----:B------:R-:W-:-:S12]  /*1100*/  UISETP.NE.AND UP0, UPT, UR61, URZ, UPT ;  /* 0x000000ff3d00728c */ /* 0x000fd8000bf05270 */
[----:B------:R-:W-:-:S04]  /*1110*/  UISETP.EQ.OR UP0, UPT, UR6, URZ, !UP0 ;  /* 0x000000ff0600728c */ /* 0x000fc8000c702670 */
[----:B------:R-:W-:Y:S02]  /*1120*/  USEL UR5, URZ, 0x1, !UP0 ;  /* 0x00000001ff057887 */ /* 0x000fe4000c000000 */
[----:B------:R-:W-:-:S04]  /*1130*/  UISETP.NE.AND UP0, UPT, UR61, URZ, UPT ;  /* 0x000000ff3d00728c */ /* 0x000fc8000bf05270 */
[----:B------:R-:W-:Y:S02]  /*1140*/  USEL UR4, URZ, 0x2, UP0 ;  /* 0x00000002ff047887 */ /* 0x000fe40008000000 */
[----:B------:R-:W-:-:S04]  /*1150*/  UISETP.NE.AND UP0, UPT, UR6, 0x1, UPT ;  /* 0x000000010600788c */ /* 0x000fc8000bf05270 */
[----:B------:R-:W-:-:S04]  /*1160*/  USEL UR4, UR4, 0x2, UP0 ;  /* 0x0000000204047887 */ /* 0x000fc80008000000 */
[----:B------:R-:W-:-:S06]  /*1170*/  UIADD3 UR4, UPT, UPT, UR5, UR4, URZ ;  /* 0x0000000405047290 */ /* 0x000fcc000fffe0ff */
[----:B------:R-:W-:-:S07]  /*1180*/  MOV R2, UR4 ;  /* 0x0000000400027c02 */ /* 0x000fce0008000f00 */
.L_x_18:
[----:B------:R-:W1:Y:S01]  /*1190*/  S2UR UR36, SR_CTAID.Z ;  /* 0x00000000002479c3 */ /* 0x000e620000002700 */
[----:B------:R-:W-:-:S09]  /*11a0*/  UISETP.GE.AND UP0, UPT, UR19, 0x1, UPT ;  /* 0x000000011300788c */ /* 0x000fd2000bf06270 */
[----:B------:R-:W-:Y:S05]  /*11b0*/  BRA.U !UP0, `(.L_x_19) ;  /* 0x0000000108d07547 */ /* 0x000fea000b800000 */
[----:B------:R-:W2:Y:S01]  /*11c0*/  LDCU UR20, c[0x0][0xb0c] ;  /* 0x00016180ff1477ac */ /* 0x000ea20008000800 */
[----:B------:R-:W3:Y:S01]  /*11d0*/  LDCU.128 UR12, c[0x0][0xb10] ;  /* 0x00016200ff0c77ac */ /* 0x000ee20008000c00 */
[----:B------:R-:W4:Y:S01]  /*11e0*/  LDCU UR6, c[0x0][0x370] ;  /* 0x00006e00ff0677ac */ /* 0x000f220008000800 */
[----:B------:R-:W1:Y:S01]  /*11f0*/  LDCU UR7, c[0x0][0x374] ;  /* 0x00006e80ff0777ac */ /* 0x000e620008000800 */
[----:B------:R-:W1:Y:S01]  /*1200*/  LDCU UR21, c[0x0][0xb20] ;  /* 0x00016400ff1577ac */ /* 0x000e620008000800 */
[----:B--2---:R-:W-:Y:S02]  /*1210*/  UISETP.NE.AND UP0, UPT, UR20, 0x1, UPT ;  /* 0x000000011400788c */ /* 0x004fe4000bf05270 */
[----:B---3--:R-:W-:Y:S01]  /*1220*/  UIMAD.WIDE.U32 UR4, UR49, UR12, URZ ;  /* 0x0000000c310472a5 */ /* 0x008fe2000f8e00ff */
[----:B------:R-:W2:Y:S01]  /*1230*/  LDCU.64 UR8, c[0x0][0xb28] ;  /* 0x00016500ff0877ac */ /* 0x000ea20008000a00 */
[----:B----4-:R-:W-:Y:S02]  /*1240*/  UIMAD.WIDE.U32 UR10, UR6, UR12, URZ ;  /* 0x0000000c060a72a5 */ /* 0x010fe4000f8e00ff */
[----:B------:R-:W-:-:S02]  /*1250*/  USHF.R.U32.HI UR5, URZ, UR13, UR5 ;  /* 0x0000000dff057299 */ /* 0x000fc40008011605 */
[----:B------:R-:W-:Y:S02]  /*1260*/  UISETP.NE.AND UP2, UPT, UR19, 0x1, UPT ;  /* 0x000000011300788c */ /* 0x000fe4000bf45270 */
[----:B------:R-:W-:Y:S01]  /*1270*/  USEL UR5, UR49, UR5, !UP0 ;  /* 0x0000000531057287 */ /* 0x000fe2000c000000 */
[----:B------:R-:W-:Y:S01]  /*1280*/  UMOV UR10, UR11 ;  /* 0x0000000b000a7c82 */ /* 0x000fe20008000000 */
[----:B------:R-:W-:Y:S02]  /*1290*/  UIMAD.WIDE.U32 UR16, UR48, UR15, URZ ;  /* 0x0000000f301072a5 */ /* 0x000fe4000f8e00ff */
[----:B------:R-:W-:Y:S02]  /*12a0*/  @UP0 USHF.R.U32.HI UR6, URZ, UR13, UR10 ;  /* 0x0000000dff060299 */ /* 0x000fe4000801160a */
[----:B------:R-:W-:Y:S02]  /*12b0*/  UISETP.NE.AND UP0, UPT, UR14, 0x1, UPT ;  /* 0x000000010e00788c */ /* 0x000fe4000bf05270 */
[----:B-1----:R-:W-:-:S02]  /*12c0*/  UIMAD.WIDE.U32 UR10, UR7, UR15, URZ ;  /* 0x0000000f070a72a5 */ /* 0x002fc4000f8e00ff */
[----:B--2---:R-:W-:Y:S01]  /*12d0*/  UIMAD.WIDE.U32 UR12, UR6, UR8, URZ ;  /* 0x00000008060c72a5 */ /* 0x004fe2000f8e00ff */
[----:B------:R-:W-:Y:S02]  /*12e0*/  UMOV UR4, UR17 ;  /* 0x0000001100047c82 */ /* 0x000fe40008000000 */
[----:B------:R-:W-:Y:S02]  /*12f0*/  USHF.R.U32.HI UR4, URZ, UR21, UR4 ;  /* 0x00000015ff047299 */ /* 0x000fe40008011604 */
[----:B------:R-:W-:Y:S02]  /*1300*/  UMOV UR10, UR11 ;  /* 0x0000000b000a7c82 */ /* 0x000fe40008000000 */
[----:B------:R-:W-:Y:S01]  /*1310*/  UMOV UR12, UR13 ;  /* 0x0000000d000c7c82 */ /* 0x000fe20008000000 */
[----:B------:R-:W-:Y:S02]  /*1320*/  @UP0 USHF.R.U32.HI UR7, URZ, UR21, UR10 ;  /* 0x00000015ff070299 */ /* 0x000fe4000801160a */
[----:B------:R-:W-:-:S02]  /*1330*/  USEL UR4, UR48, UR4, !UP0 ;  /* 0x0000000430047287 */ /* 0x000fc4000c000000 */
[----:B------:R-:W-:Y:S02]  /*1340*/  UIMAD.WIDE.U32 UR10, UR7, UR8, URZ ;  /* 0x00000008070a72a5 */ /* 0x000fe4000f8e00ff */
[----:B------:R-:W-:Y:S02]  /*1350*/  @UP2 USHF.R.U32.HI UR6, URZ, UR9, UR12 ;  /* 0x00000009ff062299 */ /* 0x000fe4000801160c */
[----:B------:R-:W-:-:S03]  /*1360*/  UIMAD.WIDE.U32 UR12, UR4, UR8, URZ ;  /* 0x00000008040c72a5 */ /* 0x000fc6000f8e00ff */
[----:B------:R-:W-:Y:S02]  /*1370*/  UMOV UR10, UR11 ;  /* 0x0000000b000a7c82 */ /* 0x000fe40008000000 */
[----:B------:R-:W-:Y:S02]  /*1380*/  @UP2 USHF.R.U32.HI UR7, URZ, UR9, UR10 ;  /* 0x00000009ff072299 */ /* 0x000fe4000801160a */
[----:B------:R-:W-:Y:S02]  /*1390*/  UIMAD UR10, UR6, UR19, URZ ;  /* 0x00000013060a72a4 */ /* 0x000fe4000f8e02ff */
[----:B------:R-:W-:-:S04]  /*13a0*/  UIMAD UR7, UR7, UR19, URZ ;  /* 0x00000013070772a4 */ /* 0x000fc8000f8e02ff */
[----:B------:R-:W-:-:S03]  /*13b0*/  UISETP.GE.AND UP0, UPT, UR4, UR7, UPT ;  /* 0x000000070400728c */ /* 0x000fc6000bf06270 */
[----:B------:R-:W-:Y:S01]  /*13c0*/  UMOV UR7, UR13 ;  /* 0x0000000d00077c82 */ /* 0x000fe20008000000 */
[----:B------:R-:W-:Y:S02]  /*13d0*/  UISETP.GE.OR UP0, UPT, UR5, UR10, UP0 ;  /* 0x0000000a0500728c */ /* 0x000fe40008706670 */
[----:B------:R-:W-:Y:S02]  /*13e0*/  UIMAD.WIDE.U32 UR10, UR5, UR8, URZ ;  /* 0x00000008050a72a5 */ /* 0x000fe4000f8e00ff */
[----:B------:R-:W-:Y:S02]  /*13f0*/  USHF.R.U32.HI UR7, URZ, UR9, UR7 ;  /* 0x00000009ff077299 */ /* 0x000fe40008011607 */
[----:B------:R-:W-:Y:S02]  /*1400*/  UIADD3 UR10, UPT, UPT, -UR4, URZ, URZ ;  /* 0x000000ff040a7290 */ /* 0x000fe4000fffe1ff */
[----:B------:R-:W-:Y:S02]  /*1410*/  USEL UR7, UR4, UR7, !UP2 ;  /* 0x0000000704077287 */ /* 0x000fe4000d000000 */
[----:B------:R-:W-:Y:S01]  /*1420*/  UIMAD UR10, UR14, UR10, UR48 ;  /* 0x0000000a0e0a72a4 */ /* 0x000fe2000f8e0230 */
[----:B------:R-:W-:Y:S01]  /*1430*/  @!UP0 UMOV UR8, UR11 ;  /* 0x0000000b00088c82 */ /* 0x000fe20008000000 */
[----:B------:R-:W-:-:S02]  /*1440*/  UIADD3 UR11, UPT, UPT, -UR5, URZ, URZ ;  /* 0x000000ff050b7290 */ /* 0x000fc4000fffe1ff */
[----:B------:R-:W-:Y:S02]  /*1450*/  @!UP0 USHF.R.U32.HI UR8, URZ, UR9, UR8 ;  /* 0x00000009ff088299 */ /* 0x000fe40008011608 */
[----:B------:R-:W-:Y:S02]  /*1460*/  UIADD3 UR9, UPT, UPT, -UR7, URZ, URZ ;  /* 0x000000ff07097290 */ /* 0x000fe4000fffe1ff */
[----:B------:R-:W-:Y:S02]  /*1470*/  @!UP0 USEL UR8, UR5, UR8, !UP2 ;  /* 0x0000000805088287 */ /* 0x000fe4000d000000 */
[----:B------:R-:W-:Y:S02]  /*1480*/  UIMAD UR9, UR19, UR9, UR4 ;  /* 0x00000009130972a4 */ /* 0x000fe4000f8e0204 */
[----:B------:R-:W-:Y:S02]  /*1490*/  @!UP0 UIADD3 UR7, UPT, UPT, UR7, -UR8, URZ ;  /* 0x8000000807078290 */ /* 0x000fe4000fffe0ff */
[----:B------:R-:W-:-:S02]  /*14a0*/  @!UP0 UIMAD UR6, UR9, UR6, UR8 ;  /* 0x00000006090682a4 */ /* 0x000fc4000f8e0208 */
[----:B------:R-:W-:Y:S02]  /*14b0*/  @!UP0 UIMAD UR4, UR7, UR19, UR5 ;  /* 0x00000013070482a4 */ /* 0x000fe4000f8e0205 */
[----:B------:R-:W-:Y:S02]  /*14c0*/  UIMAD UR49, UR20, UR11, UR49 ;  /* 0x0000000b143172a4 */ /* 0x000fe4000f8e0231 */
[----:B------:R-:W-:Y:S01]  /*14d0*/  UIMAD UR48, UR4, UR14, UR10 ;  /* 0x0000000e043072a4 */ /* 0x000fe2000f8e020a */
[----:B------:R-:W-:Y:S02]  /*14e0*/  @!UP0 UMOV UR5, UR6 ;  /* 0x0000000600058c82 */ /* 0x000fe40008000000 */
[----:B------:R-:W-:-:S12]  /*14f0*/  UIMAD UR49, UR5, UR20, UR49 ;  /* 0x00000014053172a4 */ /* 0x000fd8000f8e0231 */
.L_x_19:
[----:B------:R-:W-:-:S09]  /*1500*/  UISETP.NE.AND UP0, UPT, UR22, 0x1, UPT ;  /* 0x000000011600788c */ /* 0x000fd2000bf05270 */
[----:B------:R-:W-:Y:S05]  /*1510*/  BRA.U UP0, `(.L_x_20) ;  /* 0x0000000100407547 */ /* 0x000fea000b800000 */
[----:B------:R-:W2:Y:S01]  /*1520*/  LDCU.128 UR8, c[0x0][0xb10] ;  /* 0x00016200ff0877ac */ /* 0x000ea20008000c00 */
[----:B------:R-:W3:Y:S01]  /*1530*/  LDCU UR12, c[0x0][0xb0c] ;  /* 0x00016180ff0c77ac */ /* 0x000ee20008000800 */
[----:B------:R-:W4:Y:S01]  /*1540*/  LDCU UR13, c[0x0][0xb20] ;  /* 0x00016400ff0d77ac */ /* 0x000f220008000800 */
[----:B--2---:R-:W-:Y:S02]  /*1550*/  UIMAD.WIDE.U32 UR4, UR49, UR8, URZ ;  /* 0x00000008310472a5 */ /* 0x004fe4000f8e00ff */
[----:B------:R-:W-:Y:S02]  /*1560*/  UIMAD.WIDE.U32 UR6, UR48, UR11, URZ ;  /* 0x0000000b300672a5 */ /* 0x000fe4000f8e00ff */
[----:B---3--:R-:W-:Y:S02]  /*1570*/  UISETP.NE.AND UP0, UPT, UR12, 0x1, UPT ;  /* 0x000000010c00788c */ /* 0x008fe4000bf05270 */
[----:B------:R-:W-:-:S03]  /*1580*/  USHF.R.U32.HI UR5, URZ, UR9, UR5 ;  /* 0x00000009ff057299 */ /* 0x000fc60008011605 */
[----:B------:R-:W-:Y:S01]  /*1590*/  UMOV UR4, UR7 ;  /* 0x0000000700047c82 */ /* 0x000fe20008000000 */
[----:B------:R-:W-:Y:S02]  /*15a0*/  USEL UR5, UR49, UR5, !UP0 ;  /* 0x0000000531057287 */ /* 0x000fe4000c000000 */
[----:B------:R-:W-:Y:S02]  /*15b0*/  UISETP.NE.AND UP0, UPT, UR10, 0x1, UPT ;  /* 0x000000010a00788c */ /* 0x000fe4000bf05270 */
[----:B----4-:R-:W-:-:S04]  /*15c0*/  USHF.R.U32.HI UR4, URZ, UR13, UR4 ;  /* 0x0000000dff047299 */ /* 0x010fc80008011604 */
[----:B------:R-:W-:-:S04]  /*15d0*/  USEL UR4, UR48, UR4, !UP0 ;  /* 0x0000000430047287 */ /* 0x000fc8000c000000 */
[----:B------:R-:W-:Y:S02]  /*15e0*/  UIADD3 UR6, UPT, UPT, UR5, -UR4, URZ ;  /* 0x8000000405067290 */ /* 0x000fe4000fffe0ff */
[----:B------:R-:W-:Y:S02]  /*15f0*/  UIADD3 UR4, UPT, UPT, -UR5, UR4, URZ ;  /* 0x0000000405047290 */ /* 0x000fe4000fffe1ff */
[----:B------:R-:W-:Y:S02]  /*1600*/  UIMAD UR48, UR6, UR10, UR48 ;  /* 0x0000000a063072a4 */ /* 0x000fe4000f8e0230 */
[----:B------:R-:W-:-:S12]  /*1610*/  UIMAD UR49, UR4, UR12, UR49 ;  /* 0x0000000c043172a4 */ /* 0x000fd8000f8e0231 */
.L_x_20:
[----:B------:R-:W-:Y:S01]  /*1620*/  UISETP.NE.AND UP0, UPT, UR18, 0x2, UPT ;  /* 0x000000021200788c */ /* 0x000fe2000bf05270 */
[----:B------:R-:W-:Y:S09]  /*1630*/  BRA.U !UP6, `(.L_x_21) ;  /* 0x000000010e0c7547 */ /* 0x000ff2000b800000 */
[----:B------:R-:W-:Y:S01]  /*1640*/  UCGABAR_WAIT ;  /* 0x0000000000007dc7 */ /* 0x000fe20008000000 */
[----:B------:R-:W-:Y:S01]  /*1650*/  CCTL.IVALL ;  /* 0x00000000ff00798f */ /* 0x000fe20002000000 */
[----:B------:R-:W-:Y:S05]  /*1660*/  BRA `(.L_x_22) ;  /* 0x0000000000047947 */ /* 0x000fea0003800000 */
.L_x_21:
[----:B------:R-:W-:Y:S06]  /*1670*/  BAR.SYNC.DEFER_BLOCKING 0x0 ;  /* 0x0000000000007b1d */ /* 0x000fec0000010000 */
.L_x_22:
[----:B------:R-:W-:Y:S05]  /*1680*/  BRA.U UP0, `(.L_x_23) ;  /* 0x0000001900207547 */ /* 0x000fea000b800000 */
[----:B------:R-:W2:Y:S01]  /*1690*/  LDCU UR6, c[0x0][0x38c] ;  /* 0x00007180ff0677ac */ /* 0x000ea20008000800 */
[----:B------:R-:W-:Y:S01]  /*16a0*/  PLOP3.LUT P1, PT, PT, PT, UP3, 0x80, 0x8 ;  /* 0x000000000008781c */ /* 0x000fe20003f2f038 */
[----:B------:R-:W-:Y:S01]  /*16b0*/  IMAD.MOV.U32 R12, RZ, RZ, 0x1 ;  /* 0x00000001ff0c7424 */ /* 0x000fe200078e00ff */
[----:B------:R-:W-:Y:S01]  /*16c0*/  ISETP.EQ.OR P2, PT, R0, RZ, P3 ;  /* 0x000000ff0000720c */ /* 0x000fe20001f42670 */
[----:B------:R-:W-:Y:S01]  /*16d0*/  UISETP.NE.AND UP1, UPT, UR18, URZ, UPT ;  /* 0x000000ff1200728c */ /* 0x000fe2000bf25270 */
[----:B------:R-:W-:Y:S01]  /*16e0*/  PLOP3.LUT P1, PT, P1, PT, PT, 0x8, 0x80 ;  /* 0x000000000080781c */ /* 0x000fe20000f2e170 */
[----:B------:R-:W-:Y:S01]  /*16f0*/  USEL UR23, URZ, 0x1, UP4 ;  /* 0x00000001ff177887 */ /* 0x000fe2000a000000 */
[----:B------:R-:W-:Y:S01]  /*1700*/  CS2R R10, SRZ ;  /* 0x00000000000a7805 */ /* 0x000fe2000001ff00 */
[----:B------:R-:W-:Y:S01]  /*1710*/  IMAD.MOV.U32 R9, RZ, RZ, RZ ;  /* 0x000000ffff097224 */ /* 0x000fe200078e00ff */
[----:B------:R-:W3:Y:S01]  /*1720*/  LDCU UR44, c[0x0][0x370] ;  /* 0x00006e00ff2c77ac */ /* 0x000ee20008000800 */
[----:B------:R-:W-:Y:S01]  /*1730*/  IMAD.MOV.U32 R8, RZ, RZ, 0x1 ;  /* 0x00000001ff087424 */ /* 0x000fe200078e00ff */
[----:B------:R-:W4:Y:S01]  /*1740*/  LDCU.64 UR38, c[0x0][0x348] ;  /* 0x00006900ff2677ac */ /* 0x000f220008000a00 */
[----:B------:R-:W-:-:S02]  /*1750*/  USHF.R.U32.HI UR50, URZ, 0x7, UR29 ;  /* 0x00000007ff327899 */ /* 0x000fc4000801161d */
[----:B--2---:R-:W-:Y:S02]  /*1760*/  UIADD3 UR5, UPT, UPT, UR6, 0xff, URZ ;  /* 0x000000ff06057890 */ /* 0x004fe4000fffe0ff */
[----:B------:R-:W-:Y:S02]  /*1770*/  UIADD3 UR52, UPT, UPT, UR6, 0x1fe, URZ ;  /* 0x000001fe06347890 */ /* 0x000fe4000fffe0ff */
[----:B------:R-:W-:Y:S01]  /*1780*/  USHF.R.S32.HI UR4, URZ, 0x1f, UR5 ;  /* 0x0000001fff047899 */ /* 0x000fe20008011405 */
[----:B------:R-:W2:Y:S03]  /*1790*/  LDCU UR43, c[0x0][0x374] ;  /* 0x00006e80ff2b77ac */ /* 0x000ea60008000800 */
[----:B------:R-:W-:Y:S02]  /*17a0*/  ULEA.HI UR4, UR4, UR5, URZ, 0x8 ;  /* 0x0000000504047291 */ /* 0x000fe4000f8f40ff */
[----:B------:R-:W-:-:S02]  /*17b0*/  USEL UR23, UR23, 0x2, UP1 ;  /* 0x0000000217177887 */ /* 0x000fc40008800000 */
[----:B------:R-:W-:Y:S02]  /*17c0*/  USHF.R.S32.HI UR46, URZ, 0x8, UR4 ;  /* 0x00000008ff2e7899 */ /* 0x000fe40008011404 */
[----:B------:R-:W-:Y:S02]  /*17d0*/  UIADD3 UR4, UPT, UPT, UR6, -0x1, URZ ;  /* 0xffffffff06047890 */ /* 0x000fe4000fffe0ff */
[----:B------:R-:W-:Y:S02]  /*17e0*/  UISETP.LT.U32.AND UP0, UPT, UR46, 0xb, UPT ;  /* 0x0000000b2e00788c */ /* 0x000fe4000bf01070 */
[----:B------:R-:W-:Y:S02]  /*17f0*/  UISETP.GE.U32.AND UP2, UPT, UR4, -0x1ff, UPT ;  /* 0xfffffe010400788c */ /* 0x000fe4000bf46070 */
[----:B------:R-:W-:Y:S01]  /*1800*/  USEL UR45, UR46, 0xb, UP0 ;  /* 0x0000000b2e2d7887 */ /* 0x000fe20008000000 */
[----:B------:R-:W-:-:S03]  /*1810*/  UMOV UR21, URZ ;  /* 0x000000ff00157c82 */ /* 0x000fc60008000000 */
[----:B------:R-:W-:Y:S02]  /*1820*/  UIADD3 UR22, UPT, UPT, UR45, -0x1, URZ ;  /* 0xffffffff2d167890 */ /* 0x000fe4000fffe0ff */
[----:B------:R-:W-:-:S03]  /*1830*/  UIADD3 UR47, UPT, UPT, UR46, -UR45, URZ ;  /* 0x8000002d2e2f7290 */ /* 0x000fc6000fffe0ff */
[----:B------:R-:W-:-:S04]  /*1840*/  @UP2 UIADD3 UR22, UPT, UPT, UR45, URZ, URZ ;  /* 0x000000ff2d162290 */ /* 0x000fc8000fffe0ff */
[----:B--234-:R-:W-:-:S12]  /*1850*/  UIADD3 UR22, UPT, UPT, UR22, 0x1, URZ ;  /* 0x0000000116167890 */ /* 0x01cfd8000fffe0ff */
.L_x_43:
[----:B------:R-:W-:Y:S01]  /*1860*/  UISETP.NE.AND UP0, UPT, UR51, URZ, UPT ;  /* 0x000000ff3300728c */ /* 0x000fe2000bf05270 */
[----:B------:R-:W2:Y:S08]  /*1870*/  S2UR UR51, SR_CgaCtaId ;  /* 0x00000000003379c3 */ /* 0x000eb00000008800 */
[----:B-1----:R-:W-:Y:S05]  /*1880*/  BRA.U UP0, `(.L_x_24) ;  /* 0x0000000100347547 */ /* 0x002fea000b800000 */
[----:B------:R-:W3:Y:S01]  /*1890*/  S2R R0, SR_CgaCtaId ;  /* 0x0000000000007919 */ /* 0x000ee20000008800 */
[----:B------:R-:W-:Y:S02]  /*18a0*/  MOV R3, 0x400 ;  /* 0x0000040000037802 */ /* 0x000fe40000000f00 */
[----:B------:R-:W-:Y:S02]  /*18b0*/  SHF.L.U32 R2, R8, 0x1f, RZ ;  /* 0x0000001f08027819 */ /* 0x000fe400000006ff */
[----:B---3--:R-:W-:-:S05]  /*18c0*/  LEA R0, R0, R3, 0x18 ;  /* 0x0000000300007211 */ /* 0x008fca00078ec0ff */
[----:B------:R-:W-:-:S04]  /*18d0*/  IMAD R3, R9, 0x8, R0 ;  /* 0x0000000809037824 */ /* 0x000fc800078e0200 */
[----:B------:R-:W3:Y:S02]  /*18e0*/  SYNCS.PHASECHK.TRANS64.TRYWAIT P0, [R3+URZ+0x140], R2 ;  /* 0x00014002030075a7 */ /* 0x000ee400080011ff */
[----:B---3--:R-:W-:Y:S05]  /*18f0*/  @!P0 BRA `(.L_x_25) ;  /* 0x0000004c008c8947 */ /* 0x008fea0003800000 */
.L_x_105:
[----:B------:R-:W-:Y:S01]  /*1900*/  VIADD R9, R9, 0x1 ;  /* 0x0000000109097836 */ /* 0x000fe20000000000 */
[----:B------:R3:W-:Y:S04]  /*1910*/  SYNCS.ARRIVE.TRANS64.A1T0 RZ, [R3+URZ+0x130], RZ ;  /* 0x000130ff03ff79a7 */ /* 0x0007e800081000ff */
[----:B------:R-:W-:-:S04]  /*1920*/  ISETP.NE.AND P0, PT, R9, 0x2, PT ;  /* 0x000000020900780c */ /* 0x000fc80003f05270 */
[----:B------:R-:W-:Y:S02]  /*1930*/  SEL R9, R9, RZ, P0 ;  /* 0x000000ff09097207 */ /* 0x000fe40000000000 */
[----:B---3--:R-:W-:-:S04]  /*1940*/  SEL R3, RZ, 0x1, P0 ;  /* 0x00000001ff037807 */ /* 0x008fc80000000000 */
[----:B------:R-:W-:-:S07]  /*1950*/  LOP3.LUT R8, R8, R3, RZ, 0x3c, !PT ;  /* 0x0000000308087212 */ /* 0x000fce00078e3cff */
.L_x_24:
[----:B------:R-:W-:Y:S01]  /*1960*/  UMOV UR13, 0x400 ;  /* 0x00000400000d7882 */ /* 0x000fe20000000000 */
[----:B------:R-:W-:Y:S01]  /*1970*/  SHF.L.U32 R0, R12, 0x1f, RZ ;  /* 0x0000001f0c007819 */ /* 0x000fe200000006ff */
[----:B--2---:R-:W-:Y:S02]  /*1980*/  ULEA UR13, UR51, UR13, 0x18 ;  /* 0x0000000d330d7291 */ /* 0x004fe4000f8ec0ff */
[----:B------:R-:W-:Y:S02]  /*1990*/  UISETP.GE.U32.AND UP0, UPT, UR52, 0x1ff, UPT ;  /* 0x000001ff3400788c */ /* 0x000fe4000bf06070 */
[----:B------:R-:W-:Y:S02]  /*19a0*/  ULEA UR4, UR21, UR13, 0x3 ;  /* 0x0000000d15047291 */ /* 0x000fe4000f8e18ff */
[----:B------:R-:W-:Y:S02]  /*19b0*/  USHF.L.U32 UR35, UR49, 0x6, URZ ;  /* 0x0000000631237899 */ /* 0x000fe400080006ff */
[----:B------:R-:W-:Y:S01]  /*19c0*/  ULEA UR19, UR48, UR50, 0x4 ;  /* 0x0000003230137291 */ /* 0x000fe2000f8e20ff */
[----:B------:R-:W-:-:S04]  /*19d0*/  UMOV UR14, URZ ;  /* 0x000000ff000e7c82 */ /* 0x000fc80008000000 */
[----:B------:R2:W3:Y:S01]  /*19e0*/  SYNCS.PHASECHK.TRANS64.TRYWAIT P0, [UR4+0x58], R0 ;  /* 0x00005800ff0075a7 */ /* 0x0004e20008001104 */
[----:B------:R-:W-:Y:S06]  /*19f0*/  BRA.U !UP0, `(.L_x_26) ;  /* 0x0000000108f07547 */ /* 0x000fec000b800000 */
[----:B------:R-:W-:Y:S01]  /*1a00*/  UMOV UR15, URZ ;  /* 0x000000ff000f7c82 */ /* 0x000fe20008000000 */
[----:B------:R-:W-:-:S05]  /*1a10*/  UMOV UR4, UR21 ;  /* 0x0000001500047c82 */ /* 0x000fca0008000000 */
.L_x_32:
[----:B------:R-:W-:Y:S01]  /*1a20*/  ULEA UR33, UR4, UR13, 0x3 ;  /* 0x0000000d04217291 */ /* 0x000fe2000f8e18ff */
[----:B---3--:R-:W-:Y:S01]  /*1a30*/  @!P3 MOV R2, 0x5000 ;  /* 0x000050000002b802 */ /* 0x008fe20000000f00 */
[----:B-1-3--:R-:W-:Y:S10]  /*1a40*/  @P0 BRA `(.L_x_27) ;  /* 0x00000000000c0947 */ /* 0x00aff40003800000 */
[----:B------:R-:W-:-:S04]  /*1a50*/  SHF.L.U32 R3, R12, 0x1f, RZ ;  /* 0x0000001f0c037819 */ /* 0x000fc800000006ff */
[----:B------:R-:W3:Y:S02]  /*1a60*/  SYNCS.PHASECHK.TRANS64.TRYWAIT P0, [UR33+0x58], R3 ;  /* 0x00005803ff0075a7 */ /* 0x000ee40008001121 */
[----:B---3--:R-:W-:Y:S05]  /*1a70*/  @!P0 BRA `(.L_x_28) ;  /* 0x0000004c00408947 */ /* 0x008fea0003800000 */
.L_x_27:
[----:B------:R3:W-:Y:S01]  /*1a80*/  @!P3 SYNCS.ARRIVE.TRANS64 RZ, [UR33], R2 ;  /* 0x00000002ffffb9a7 */ /* 0x0007e20008000021 */
[----:B------:R-:W-:-:S04]  /*1a90*/  ULOP3.LUT UR5, UR23, 0x2, URZ, 0xfc, !UPT ;  /* 0x0000000217057892 */ /* 0x000fc8000f8efcff */
[----:B------:R-:W-:-:S09]  /*1aa0*/  UISETP.NE.AND UP0, UPT, UR5, 0x2, UPT ;  /* 0x000000020500788c */ /* 0x000fd2000bf05270 */
[----:B------:R-:W-:Y:S05]  /*1ab0*/  BRA.U UP0, `(.L_x_29) ;  /* 0x0000000100047547 */ /* 0x000fea000b800000 */
[----:B-1----:R-:W-:Y:S05]  /*1ac0*/  BPT.TRAP 0x1 ;  /* 0x000000040000795c */ /* 0x002fea0000300000 */
.L_x_29:
[----:B------:R-:W-:Y:S04]  /*1ad0*/  BSSY.RECONVERGENT B0, `(.L_x_30) ;  /* 0x0000003000007945 */ /* 0x000fe80003800200 */
[----:B------:R-:W-:Y:S05]  /*1ae0*/  @P2 BRA `(.L_x_31) ;  /* 0x0000000000042947 */ /* 0x000fea0003800000 */
[----:B-1----:R-:W-:Y:S05]  /*1af0*/  BPT.TRAP 0x1 ;  /* 0x000000040000795c */ /* 0x002fea0000300000 */
.L_x_31:
[----:B-1----:R-:W-:Y:S05]  /*1b00*/  BSYNC.RECONVERGENT B0 ;  /* 0x0000000000007941 */ /* 0x002fea0003800200 */
.L_x_30:
[----:B------:R-:W-:Y:S02]  /*1b10*/  UIADD3 UR5, UPT, UPT, UR4, 0x1, URZ ;  /* 0x0000000104057890 */ /* 0x000fe4000fffe0ff */
[----:B------:R-:W-:Y:S02]  /*1b20*/  ULEA UR24, UR4, UR13, 0xe ;  /* 0x0000000d04187291 */ /* 0x000fe4000f8e70ff */
[----:B------:R-:W-:Y:S02]  /*1b30*/  UISETP.NE.AND UP0, UPT, UR5, 0xb, UPT ;  /* 0x0000000b0500788c */ /* 0x000fe4000bf05270 */
[----:B------:R-:W-:Y:S02]  /*1b40*/  ULEA UR8, UR4, UR29, 0xc ;  /* 0x0000001d04087291 */ /* 0x000fe4000f8e60ff */
[----:B------:R-:W-:Y:S02]  /*1b50*/  USEL UR6, URZ, 0x1, UP0 ;  /* 0x00000001ff067887 */ /* 0x000fe40008000000 */
[----:B------:R-:W-:-:S02]  /*1b60*/  USEL UR21, UR5, URZ, UP0 ;  /* 0x000000ff05157287 */ /* 0x000fc40008000000 */
[----:B------:R-:W-:Y:S02]  /*1b70*/  UIADD3 UR4, UP0, UPT, UR38, 0x180, URZ ;  /* 0x0000018026047890 */ /* 0x000fe4000ff1e0ff */
[----:B------:R-:W-:Y:S01]  /*1b80*/  ULEA UR5, UR21, UR13, 0x3 ;  /* 0x0000000d15057291 */ /* 0x000fe2000f8e18ff */
[----:B------:R-:W-:Y:S01]  /*1b90*/  LOP3.LUT R12, R12, UR6, RZ, 0x3c, !PT ;  /* 0x000000060c0c7c12 */ /* 0x000fe2000f8e3cff */
[----:B------:R-:W-:Y:S02]  /*1ba0*/  USHF.L.U32 UR34, UR15, 0x8, URZ ;  /* 0x000000080f227899 */ /* 0x000fe400080006ff */
[----:B------:R-:W-:Y:S01]  /*1bb0*/  UIADD3 UR15, UPT, UPT, UR15, 0x1, URZ ;  /* 0x000000010f0f7890 */ /* 0x000fe2000fffe0ff */
[----:B--2---:R-:W-:Y:S01]  /*1bc0*/  SHF.L.U32 R0, R12, 0x1f, RZ ;  /* 0x0000001f0c007819 */ /* 0x004fe200000006ff */
[----:B------:R-:W-:Y:S02]  /*1bd0*/  UIADD3 UR6, UP1, UPT, UR38, 0x80, URZ ;  /* 0x0000008026067890 */ /* 0x000fe4000ff3e0ff */
[----:B------:R-:W-:Y:S01]  /*1be0*/  UIADD3 UR8, UPT, UPT, UR13, UR8, URZ ;  /* 0x000000080d087290 */ /* 0x000fe2000fffe0ff */
[----:B------:R4:W1:Y:S01]  /*1bf0*/  SYNCS.PHASECHK.TRANS64.TRYWAIT P0, [UR5+0x58], R0 ;  /* 0x00005800ff0075a7 */ /* 0x0008620008001105 */
[----:B------:R-:W-:-:S02]  /*1c00*/  UIADD3.X UR5, UPT, UPT, URZ, UR39, URZ, UP0, !UPT ;  /* 0x00000027ff057290 */ /* 0x000fc400087fe4ff */
[----:B------:R-:W-:Y:S02]  /*1c10*/  UISETP.NE.AND UP0, UPT, UR15, UR22, UPT ;  /* 0x000000160f00728c */ /* 0x000fe4000bf05270 */
[----:B------:R-:W-:Y:S02]  /*1c20*/  UIADD3.X UR7, UPT, UPT, URZ, UR39, URZ, UP1, !UPT ;  /* 0x00000027ff077290 */ /* 0x000fe40008ffe4ff */
[----:B------:R-:W-:Y:S02]  /*1c30*/  UIADD3 UR32, UPT, UPT, UR24, 0xa80, URZ ;  /* 0x00000a8018207890 */ /* 0x000fe4000fffe0ff */
[----:B------:R-:W-:Y:S02]  /*1c40*/  UIADD3 UR26, UPT, UPT, UR34, 0x80, URZ ;  /* 0x00000080221a7890 */ /* 0x000fe4000fffe0ff */
[----:B------:R-:W-:Y:S02]  /*1c50*/  UIADD3 UR24, UPT, UPT, UR24, 0x2a80, URZ ;  /* 0x00002a8018187890 */ /* 0x000fe4000fffe0ff */
[----:B------:R-:W-:-:S02]  /*1c60*/  UIADD3 UR16, UPT, UPT, UR8, 0x2ca80, URZ ;  /* 0x0002ca8008107890 */ /* 0x000fc4000fffe0ff */
[----:B------:R-:W-:Y:S01]  /*1c70*/  UIADD3 UR8, UPT, UPT, UR8, 0x2d280, URZ ;  /* 0x0002d28008087890 */ /* 0x000fe2000fffe0ff */
[----:B------:R-:W-:Y:S01]  /*1c80*/  UMOV UR30, 0x0 ;  /* 0x00000000001e7882 */ /* 0x000fe20000000000 */
[----:B------:R-:W-:Y:S01]  /*1c90*/  UMOV UR31, 0x10000000 ;  /* 0x10000000001f7882 */ /* 0x000fe20000000000 */
[----:B------:R-:W-:Y:S01]  /*1ca0*/  UMOV UR25, UR33 ;  /* 0x0000002100197c82 */ /* 0x000fe20008000000 */
[----:B------:R-:W-:Y:S01]  /*1cb0*/  UMOV UR27, UR35 ;  /* 0x00000023001b7c82 */ /* 0x000fe20008000000 */
[----:B------:R-:W-:Y:S01]  /*1cc0*/  UMOV UR28, UR36 ;  /* 0x00000024001c7c82 */ /* 0x000fe20008000000 */
[----:B------:R-:W-:Y:S01]  /*1cd0*/  UMOV UR14, 0x30000 ;  /* 0x00030000000e7882 */ /* 0x000fe20000000000 */
[----:B------:R-:W-:Y:S01]  /*1ce0*/  UMOV UR17, UR33 ;  /* 0x0000002100117c82 */ /* 0x000fe20008000000 */
[----:B------:R-:W-:Y:S01]  /*1cf0*/  UMOV UR20, UR36 ;  /* 0x0000002400147c82 */ /* 0x000fe20008000000 */
[----:B------:R-:W-:Y:S01]  /*1d00*/  UMOV UR18, UR34 ;  /* 0x0000002200127c82 */ /* 0x000fe20008000000 */
[----:B------:R-:W-:Y:S01]  /*1d10*/  UTMALDG.3D [UR32], [UR6], desc[UR30] ;  /* 0x00001e20060075b4 */ /* 0x000fe20008011000 */
[----:B------:R-:W-:Y:S01]  /*1d20*/  UMOV UR11, UR19 ;  /* 0x00000013000b7c82 */ /* 0x000fe20008000000 */
[----:B------:R-:W-:Y:S01]  /*1d30*/  UMOV UR12, UR36 ;  /* 0x00000024000c7c82 */ /* 0x000fe20008000000 */
[----:B------:R-:W-:Y:S01]  /*1d40*/  UMOV UR9, UR33 ;  /* 0x0000002100097c82 */ /* 0x000fe20008000000 */
[----:B------:R-:W-:Y:S01]  /*1d50*/  UMOV UR10, UR26 ;  /* 0x0000001a000a7c82 */ /* 0x000fe20008000000 */
[----:B------:R-:W-:Y:S01]  /*1d60*/  UTMALDG.3D [UR24], [UR6], desc[UR30] ;  /* 0x00001e18060075b4 */ /* 0x000fe20008011000 */
[----:B------:R-:W-:Y:S01]  /*1d70*/  UTMALDG.3D.MULTICAST [UR16], [UR4], UR14, desc[UR30] ;  /* 0x00001e10040073b4 */ /* 0x000fe2000801180e */
[----:B------:R2:W-:Y:S02]  /*1d80*/  UTMALDG.3D.MULTICAST [UR8], [UR4], UR14, desc[UR30] ;  /* 0x00001e08040073b4 */ /* 0x0005e4000801180e */
[----:B--2---:R-:W-:Y:S01]  /*1d90*/  UMOV UR14, UR22 ;  /* 0x00000016000e7c82 */ /* 0x004fe20008000000 */
[----:B------:R-:W-:Y:S01]  /*1da0*/  UMOV UR4, UR21 ;  /* 0x0000001500047c82 */ /* 0x000fe20008000000 */
[----:B----4-:R-:W-:Y:S05]  /*1db0*/  BRA.U UP0, `(.L_x_32) ;  /* 0xfffffffd00187547 */ /* 0x010fea000b83ffff */
.L_x_26:
[----:B------:R-:W-:Y:S01]  /*1dc0*/  ULEA UR4, UR21, UR13, 0x3 ;  /* 0x0000000d15047291 */ /* 0x000fe2000f8e18ff */
[----:B--2---:R-:W-:Y:S01]  /*1dd0*/  SHF.L.U32 R0, R12, 0x1f, RZ ;  /* 0x0000001f0c007819 */ /* 0x004fe200000006ff */
[----:B------:R-:W-:Y:S01]  /*1de0*/  @!P1 SYNCS.ARRIVE.TRANS64.A1T0 RZ, [UR13+0xc8], RZ ;  /* 0x0000c8ffffff99a7 */ /* 0x000fe2000810000d */
[----:B------:R-:W-:-:S06]  /*1df0*/  UISETP.GT.AND UP0, UPT, UR46, UR45, UPT ;  /* 0x0000002d2e00728c */ /* 0x000fcc000bf04270 */
[----:B-1-3--:R1:W2:Y:S03]  /*1e00*/  SYNCS.PHASECHK.TRANS64.TRYWAIT P0, [UR4+0x58], R0 ;  /* 0x00005800ff0075a7 */ /* 0x00a2a60008001104 */
[----:B------:R-:W-:Y:S05]  /*1e10*/  BRA.U !UP0, `(.L_x_33) ;  /* 0x0000000108ec7547 */ /* 0x000fea000b800000 */
[----:B------:R-:W-:Y:S01]  /*1e20*/  UIADD3 UR15, UPT, UPT, UR47, UR14, URZ ;  /* 0x0000000e2f0f7290 */ /* 0x000fe2000fffe0ff */
[----:B------:R-:W-:-:S11]  /*1e30*/  UMOV UR4, UR21 ;  /* 0x0000001500047c82 */ /* 0x000fd60008000000 */
.L_x_39:
[----:B------:R-:W-:Y:S01]  /*1e40*/  ULEA UR33, UR4, UR13, 0x3 ;  /* 0x0000000d04217291 */ /* 0x000fe2000f8e18ff */
[----:B--2---:R-:W-:Y:S01]  /*1e50*/  @!P3 MOV R2, 0x5000 ;  /* 0x000050000002b802 */ /* 0x004fe20000000f00 */
[----:B--2-4-:R-:W-:Y:S10]  /*1e60*/  @P0 BRA `(.L_x_34) ;  /* 0x00000000000c0947 */ /* 0x014ff40003800000 */
[----:B------:R-:W-:-:S04]  /*1e70*/  SHF.L.U32 R3, R12, 0x1f, RZ ;  /* 0x0000001f0c037819 */ /* 0x000fc800000006ff */
[----:B------:R-:W2:Y:S02]  /*1e80*/  SYNCS.PHASECHK.TRANS64.TRYWAIT P0, [UR33+0x58], R3 ;  /* 0x00005803ff0075a7 */ /* 0x000ea40008001121 */
[----:B--2---:R-:W-:Y:S05]  /*1e90*/  @!P0 BRA `(.L_x_35) ;  /* 0x0000004800508947 */ /* 0x004fea0003800000 */
.L_x_34:
[----:B------:R2:W-:Y:S01]  /*1ea0*/  @!P3 SYNCS.ARRIVE.TRANS64 RZ, [UR33], R2 ;  /* 0x00000002ffffb9a7 */ /* 0x0005e20008000021 */
[----:B------:R-:W-:-:S04]  /*1eb0*/  ULOP3.LUT UR5, UR23, 0x2, URZ, 0xfc, !UPT ;  /* 0x0000000217057892 */ /* 0x000fc8000f8efcff */
[----:B------:R-:W-:-:S09]  /*1ec0*/  UISETP.NE.AND UP0, UPT, UR5, 0x2, UPT ;  /* 0x000000020500788c */ /* 0x000fd2000bf05270 */
[----:B------:R-:W-:Y:S05]  /*1ed0*/  BRA.U UP0, `(.L_x_36) ;  /* 0x0000000100047547 */ /* 0x000fea000b800000 */
[----:B------:R-:W-:Y:S05]  /*1ee0*/  BPT.TRAP 0x1 ;  /* 0x000000040000795c */ /* 0x000fea0000300000 */
.L_x_36:
[----:B------:R-:W-:Y:S04]  /*1ef0*/  BSSY.RECONVERGENT B0, `(.L_x_37) ;  /* 0x0000003000007945 */ /* 0x000fe80003800200 */
[----:B------:R-:W-:Y:S05]  /*1f00*/  @P2 BRA `(.L_x_38) ;  /* 0x0000000000042947 */ /* 0x000fea0003800000 */
[----:B------:R-:W-:Y:S05]  /*1f10*/  BPT.TRAP 0x1 ;  /* 0x000000040000795c */ /* 0x000fea0000300000 */
.L_x_38:
[----:B------:R-:W-:Y:S05]  /*1f20*/  BSYNC.RECONVERGENT B0 ;  /* 0x0000000000007941 */ /* 0x000fea0003800200 */
.L_x_37:
        /* <DEDUP_REMOVED lines=11> */
[----:B-1----:R-:W-:Y:S01]  /*1fe0*/  SHF.L.U32 R0, R12, 0x1f, RZ ;  /* 0x0000001f0c007819 */ /* 0x002fe200000006ff */
[----:B------:R-:W-:Y:S02]  /*1ff0*/  UIADD3 UR6, UP1, UPT, UR38, 0x80, URZ ;  /* 0x0000008026067890 */ /* 0x000fe4000ff3e0ff */
[----:B------:R-:W-:Y:S01]  /*2000*/  UIADD3 UR8, UPT, UPT, UR13, UR8, URZ ;  /* 0x000000080d087290 */ /* 0x000fe2000fffe0ff */
[----:B------:R3:W4:Y:S01]  /*2010*/  SYNCS.PHASECHK.TRANS64.TRYWAIT P0, [UR5+0x58], R0 ;  /* 0x00005800ff0075a7 */ /* 0x0007220008001105 */
        /* <DEDUP_REMOVED lines=16> */
[----:B------:R-:W-:Y:S01]  /*2120*/  UTMALDG.3D [UR32], [UR6], desc[UR30] ;  /* 0x00001e20060075b4 */ /* 0x000fe20008011000 */
[----:B------:R-:W-:Y:S01]  /*2130*/  UMOV UR18, UR34 ;  /* 0x0000002200127c82 */ /* 0x000fe20008000000 */
[----:B------:R-:W-:Y:S01]  /*2140*/  UMOV UR11, UR19 ;  /* 0x00000013000b7c82 */ /* 0x000fe20008000000 */
[----:B------:R-:W-:Y:S01]  /*2150*/  UMOV UR12, UR36 ;  /* 0x00000024000c7c82 */ /* 0x000fe20008000000 */
[----:B------:R-:W-:Y:S01]  /*2160*/  UMOV UR9, UR33 ;  /* 0x0000002100097c82 */ /* 0x000fe20008000000 */
[----:B------:R-:W-:Y:S01]  /*2170*/  UMOV UR10, UR26 ;  /* 0x0000001a000a7c82 */ /* 0x000fe20008000000 */
[----:B------:R-:W-:Y:S01]  /*2180*/  UTMALDG.3D [UR24], [UR6], desc[UR30] ;  /* 0x00001e18060075b4 */ /* 0x000fe20008011000 */
[----:B------:R-:W-:Y:S01]  /*2190*/  UTMALDG.3D.MULTICAST [UR16], [UR4], UR37, desc[UR30] ;  /* 0x00001e10040073b4 */ /* 0x000fe20008011825 */
[----:B------:R1:W-:Y:S02]  /*21a0*/  UTMALDG.3D.MULTICAST [UR8], [UR4], UR37, desc[UR30] ;  /* 0x00001e08040073b4 */ /* 0x0003e40008011825 */
[----:B-1----:R-:W-:Y:S01]  /*21b0*/  UMOV UR4, UR21 ;  /* 0x0000001500047c82 */ /* 0x002fe20008000000 */
[----:B---3--:R-:W-:Y:S05]  /*21c0*/  BRA.U UP0, `(.L_x_39) ;  /* 0xfffffffd001c7547 */ /* 0x008fea000b83ffff */
.L_x_33:
[C---:B------:R-:W-:Y:S01]  /*21d0*/  LEA R3, R11.reuse, UR13, 0x3 ;  /* 0x0000000d0b037c11 */ /* 0x040fe2000f8e18ff */
[----:B------:R-:W-:Y:S01]  /*21e0*/  NOP ;  /* 0x0000000000007918 */ /* 0x000fe20000000000 */
[----:B-1----:R-:W-:Y:S02]  /*21f0*/  SHF.L.U32 R0, R10, 0x1f, RZ ;  /* 0x0000001f0a007819 */ /* 0x002fe400000006ff */
[----:B------:R-:W-:Y:S02]  /*2200*/  LEA R5, R11, UR13, 0x4 ;  /* 0x0000000d0b057c11 */ /* 0x000fe4000f8e20ff */
[----:B--2-4-:R-:W1:Y:S02]  /*2210*/  SYNCS.PHASECHK.TRANS64.TRYWAIT P0, [R3+URZ+0xd0], R0 ;  /* 0x0000d000030075a7 */ /* 0x014e6400080011ff */
[----:B-1----:R-:W-:Y:S05]  /*2220*/  @!P0 BRA `(.L_x_40) ;  /* 0x0000004400848947 */ /* 0x002fea0003800000 */
.L_x_108:
[----:B------:R-:W2:Y:S01]  /*2230*/  LDS.128 R4, [R5+0x160] ;  /* 0x0001600005047984 */ /* 0x000ea20000000c00 */
[----:B------:R-:W-:Y:S01]  /*2240*/  UISETP.GE.AND UP0, UPT, UR41, 0x1, UPT ;  /* 0x000000012900788c */ /* 0x000fe2000bf06270 */
[----:B------:R-:W-:Y:S01]  /*2250*/  @!PT LDS RZ, [RZ] ;  /* 0x00000000fffff984 */ /* 0x000fe20000000800 */
[----:B------:R-:W-:Y:S01]  /*2260*/  @!PT LDS RZ, [RZ] ;  /* 0x00000000fffff984 */ /* 0x000fe20000000800 */
[----:B------:R-:W-:Y:S01]  /*2270*/  @!PT LDS RZ, [RZ] ;  /* 0x00000000fffff984 */ /* 0x000fe20000000800 */
[----:B------:R-:W-:Y:S01]  /*2280*/  @!PT LDS RZ, [RZ] ;  /* 0x00000000fffff984 */ /* 0x000fe20000000800 */
[----:B------:R3:W-:Y:S06]  /*2290*/  MEMBAR.ALL.CTA ;  /* 0x0000000000007992 */ /* 0x0007ec0000008000 */
[----:B---3--:R-:W3:Y:S01]  /*22a0*/  FENCE.VIEW.ASYNC.S ;  /* 0x00000000000073c6 */ /* 0x008ee20000000000 */
[----:B--2---:R-:W-:-:S13]  /*22b0*/  LOP3.LUT P0, RZ, R6, 0x1, RZ, 0xc0, !PT ;  /* 0x0000000106ff7812 */ /* 0x004fda000780c0ff */
[----:B---3--:R-:W-:Y:S01]  /*22c0*/  VOTEU.ANY UP1, P0 ;  /* 0x0000000000ff7886 */ /* 0x008fe20000020100 */
[----:B------:R-:W-:-:S13]  /*22d0*/  PLOP3.LUT P0, PT, PT, PT, UP1, 0x80, 0x8 ;  /* 0x000000000008781c */ /* 0x000fda0003f0f018 */
[----:B-1----:R-:W-:Y:S02]  /*22e0*/  @P0 LOP3.LUT R0, R5, 0xffff, RZ, 0xc0, !PT ;  /* 0x0000ffff05000812 */ /* 0x002fe400078ec0ff */
[----:B------:R-:W-:Y:S02]  /*22f0*/  @P0 MOV R2, R4 ;  /* 0x0000000400020202 */ /* 0x000fe40000000f00 */
[----:B------:R-:W-:Y:S01]  /*2300*/  @P0 R2UR UR5, R0 ;  /* 0x00000000000502ca */ /* 0x000fe200000e0000 */
[----:B------:R-:W-:Y:S01]  /*2310*/  VIADD R0, R3, 0xe0 ;  /* 0x000000e003007836 */ /* 0x000fe20000000000 */
[----:B------:R-:W-:Y:S02]  /*2320*/  @P0 SHF.R.U32.HI R4, RZ, 0x10, R5 ;  /* 0x00000010ff040819 */ /* 0x000fe40000011605 */
[----:B------:R-:W-:Y:S02]  /*2330*/  @P0 R2UR UR6, R2 ;  /* 0x00000000020602ca */ /* 0x000fe400000e0000 */
[----:B------:R-:W-:-:S02]  /*2340*/  PRMT R0, RZ, 0x654, R0 ;  /* 0x00000654ff007816 */ /* 0x000fc40000000000 */
[----:B------:R-:W-:Y:S02]  /*2350*/  @P0 R2UR UR4, R4 ;  /* 0x00000000040402ca */ /* 0x000fe400000e0000 */
[----:B------:R1:W-:Y:S03]  /*2360*/  SYNCS.ARRIVE.TRANS64.RED.A1T0 RZ, [R0+URZ], RZ ;  /* 0x000000ff00ff79a7 */ /* 0x0003e600081004ff */
[----:B------:R-:W-:-:S04]  /*2370*/  @UP1 UMOV UR40, UR5 ;  /* 0x0000000500281c82 */ /* 0x000fc80008000000 */
[----:B------:R-:W-:-:S04]  /*2380*/  @UP1 UMOV UR42, UR6 ;  /* 0x00000006002a1c82 */ /* 0x000fc80008000000 */
[----:B------:R-:W-:Y:S01]  /*2390*/  @UP1 UMOV UR36, UR4 ;  /* 0x0000000400241c82 */ /* 0x000fe20008000000 */
[----:B------:R-:W-:Y:S05]  /*23a0*/  BRA.U !UP0, `(.L_x_41) ;  /* 0x0000000108d47547 */ /* 0x000fea000b800000 */
[----:B------:R-:W2:Y:S01]  /*23b0*/  LDCU.128 UR16, c[0x0][0xb10] ;  /* 0x00016200ff1077ac */ /* 0x000ea20008000c00 */
[----:B------:R-:W3:Y:S01]  /*23c0*/  LDCU UR12, c[0x0][0xb20] ;  /* 0x00016400ff0c77ac */ /* 0x000ee20008000800 */
[----:B------:R-:W4:Y:S01]  /*23d0*/  LDCU UR20, c[0x0][0xb0c] ;  /* 0x00016180ff1477ac */ /* 0x000f220008000800 */
[----:B------:R-:W1:Y:S01]  /*23e0*/  LDCU.64 UR8, c[0x0][0xb28] ;  /* 0x00016500ff0877ac */ /* 0x000e620008000a00 */
[----:B------:R-:W-:Y:S02]  /*23f0*/  UISETP.NE.AND UP3, UPT, UR41, 0x1, UPT ;  /* 0x000000012900788c */ /* 0x000fe4000bf65270 */
[----:B--2---:R-:W-:Y:S02]  /*2400*/  UIMAD.WIDE.U32 UR6, UR43, UR19, URZ ;  /* 0x000000132b0672a5 */ /* 0x004fe4000f8e00ff */
[----:B------:R-:W-:Y:S02]  /*2410*/  UIMAD.WIDE.U32 UR4, UR44, UR16, URZ ;  /* 0x000000102c0472a5 */ /* 0x000fe4000f8e00ff */
[----:B------:R-:W-:-:S02]  /*2420*/  UISETP.NE.AND UP0, UPT, UR18, 0x1, UPT ;  /* 0x000000011200788c */ /* 0x000fc4000bf05270 */
[----:B------:R-:W-:Y:S01]  /*2430*/  UIMAD.WIDE.U32 UR24, UR40, UR19, URZ ;  /* 0x00000013281872a5 */ /* 0x000fe2000f8e00ff */
[----:B------:R-:W-:Y:S02]  /*2440*/  UMOV UR6, UR7 ;  /* 0x0000000700067c82 */ /* 0x000fe40008000000 */
[----:B------:R-:W-:Y:S01]  /*2450*/  UMOV UR4, UR5 ;  /* 0x0000000500047c82 */ /* 0x000fe20008000000 */
[----:B---3--:R-:W-:Y:S02]  /*2460*/  USHF.R.U32.HI UR6, URZ, UR12, UR6 ;  /* 0x0000000cff067299 */ /* 0x008fe40008011606 */
[----:B----4-:R-:W-:Y:S02]  /*2470*/  UISETP.NE.AND UP2, UPT, UR20, 0x1, UPT ;  /* 0x000000011400788c */ /* 0x010fe4000bf45270 */
[----:B------:R-:W-:Y:S02]  /*2480*/  USHF.R.U32.HI UR4, URZ, UR17, UR4 ;  /* 0x00000011ff047299 */ /* 0x000fe40008011604 */
[----:B------:R-:W-:-:S02]  /*2490*/  USEL UR5, UR43, UR6, !UP0 ;  /* 0x000000062b057287 */ /* 0x000fc4000c000000 */
[----:B------:R-:W-:Y:S02]  /*24a0*/  USEL UR6, UR44, UR4, !UP2 ;  /* 0x000000042c067287 */ /* 0x000fe4000d000000 */
[----:B-1----:R-:W-:Y:S01]  /*24b0*/  UIMAD.WIDE.U32 UR10, UR5, UR8, URZ ;  /* 0x00000008050a72a5 */ /* 0x002fe2000f8e00ff */
[----:B------:R-:W-:Y:S01]  /*24c0*/  UMOV UR4, UR25 ;  /* 0x0000001900047c82 */ /* 0x000fe20008000000 */
[----:B------:R-:W-:Y:S02]  /*24d0*/  UIMAD.WIDE.U32 UR14, UR42, UR16, URZ ;  /* 0x000000102a0e72a5 */ /* 0x000fe4000f8e00ff */
[----:B------:R-:W-:-:S03]  /*24e0*/  UIMAD.WIDE.U32 UR24, UR6, UR8, URZ ;  /* 0x00000008061872a5 */ /* 0x000fc6000f8e00ff */
[----:B------:R-:W-:Y:S01]  /*24f0*/  UMOV UR10, UR11 ;  /* 0x0000000b000a7c82 */ /* 0x000fe20008000000 */
[----:B------:R-:W-:Y:S02]  /*2500*/  USHF.R.U32.HI UR4, URZ, UR12, UR4 ;  /* 0x0000000cff047299 */ /* 0x000fe40008011604 */
[----:B------:R-:W-:Y:S01]  /*2510*/  @UP3 USHF.R.U32.HI UR5, URZ, UR9, UR10 ;  /* 0x00000009ff053299 */ /* 0x000fe2000801160a */
[----:B------:R-:W-:Y:S01]  /*2520*/  UMOV UR14, UR15 ;  /* 0x0000000f000e7c82 */ /* 0x000fe20008000000 */
[----:B------:R-:W-:Y:S01]  /*2530*/  UMOV UR24, UR25 ;  /* 0x0000001900187c82 */ /* 0x000fe20008000000 */
[----:B------:R-:W-:Y:S02]  /*2540*/  USHF.R.U32.HI UR17, URZ, UR17, UR14 ;  /* 0x00000011ff117299 */ /* 0x000fe4000801160e */
[----:B------:R-:W-:Y:S02]  /*2550*/  USEL UR4, UR40, UR4, !UP0 ;  /* 0x0000000428047287 */ /* 0x000fe4000c000000 */
[----:B------:R-:W-:-:S02]  /*2560*/  @UP3 USHF.R.U32.HI UR6, URZ, UR9, UR24 ;  /* 0x00000009ff063299 */ /* 0x000fc40008011618 */
[----:B------:R-:W-:Y:S02]  /*2570*/  UIMAD UR7, UR41, UR5, URZ ;  /* 0x00000005290772a4 */ /* 0x000fe4000f8e02ff */
[----:B------:R-:W-:Y:S02]  /*2580*/  USEL UR5, UR42, UR17, !UP2 ;  /* 0x000000112a057287 */ /* 0x000fe4000d000000 */
[----:B------:R-:W-:Y:S02]  /*2590*/  UIMAD UR10, UR41, UR6, URZ ;  /* 0x00000006290a72a4 */ /* 0x000fe4000f8e02ff */
[----:B------:R-:W-:Y:S02]  /*25a0*/  UISETP.GE.AND UP0, UPT, UR4, UR7, UPT ;  /* 0x000000070400728c */ /* 0x000fe4000bf06270 */
[----:B------:R-:W-:Y:S02]  /*25b0*/  UIMAD.WIDE.U32 UR14, UR4, UR8, URZ ;  /* 0x00000008040e72a5 */ /* 0x000fe4000f8e00ff */
[----:B------:R-:W-:-:S02]  /*25c0*/  UISETP.GE.OR UP0, UPT, UR5, UR10, UP0 ;  /* 0x0000000a0500728c */ /* 0x000fc40008706670 */
[----:B------:R-:W-:Y:S02]  /*25d0*/  UIMAD.WIDE.U32 UR10, UR5, UR8, URZ ;  /* 0x00000008050a72a5 */ /* 0x000fe4000f8e00ff */
[----:B------:R-:W-:Y:S01]  /*25e0*/  UIADD3 UR12, UPT, UPT, -UR4, URZ, URZ ;  /* 0x000000ff040c7290 */ /* 0x000fe2000fffe1ff */
[----:B------:R-:W-:Y:S01]  /*25f0*/  UMOV UR8, UR15 ;  /* 0x0000000f00087c82 */ /* 0x000fe20008000000 */
[----:B------:R-:W-:Y:S02]  /*2600*/  UIADD3 UR10, UPT, UPT, -UR5, URZ, URZ ;  /* 0x000000ff050a7290 */ /* 0x000fe4000fffe1ff */
[----:B------:R-:W-:-:S03]  /*2610*/  USHF.R.U32.HI UR8, URZ, UR9, UR8 ;  /* 0x00000009ff087299 */ /* 0x000fc60008011608 */
[----:B------:R-:W-:Y:S01]  /*2620*/  @!UP0 UMOV UR7, UR11 ;  /* 0x0000000b00078c82 */ /* 0x000fe20008000000 */
[----:B------:R-:W-:Y:S02]  /*2630*/  UIMAD UR12, UR18, UR12, UR40 ;  /* 0x0000000c120c72a4 */ /* 0x000fe4000f8e0228 */
[----:B------:R-:W-:Y:S02]  /*2640*/  USEL UR8, UR4, UR8, !UP3 ;  /* 0x0000000804087287 */ /* 0x000fe4000d800000 */
[----:B------:R-:W-:Y:S02]  /*2650*/  @!UP0 USHF.R.U32.HI UR7, URZ, UR9, UR7 ;  /* 0x00000009ff078299 */ /* 0x000fe40008011607 */
[----:B------:R-:W-:Y:S02]  /*2660*/  UIADD3 UR9, UPT, UPT, -UR8, URZ, URZ ;  /* 0x000000ff08097290 */ /* 0x000fe4000fffe1ff */
[----:B------:R-:W-:Y:S02]  /*2670*/  @!UP0 USEL UR7, UR5, UR7, !UP3 ;  /* 0x0000000705078287 */ /* 0x000fe4000d800000 */
[----:B------:R-:W-:-:S02]  /*2680*/  UIMAD UR9, UR41, UR9, UR4 ;  /* 0x00000009290972a4 */ /* 0x000fc4000f8e0204 */
[----:B------:R-:W-:Y:S02]  /*2690*/  @!UP0 UIADD3 UR8, UPT, UPT, UR8, -UR7, URZ ;  /* 0x8000000708088290 */ /* 0x000fe4000fffe0ff */
[----:B------:R-:W-:Y:S02]  /*26a0*/  @!UP0 UIMAD UR7, UR9, UR6, UR7 ;  /* 0x00000006090782a4 */ /* 0x000fe4000f8e0207 */
[----:B------:R-:W-:Y:S02]  /*26b0*/  @!UP0 UIMAD UR4, UR41, UR8, UR5 ;  /* 0x00000008290482a4 */ /* 0x000fe4000f8e0205 */
[----:B------:R-:W-:Y:S02]  /*26c0*/  UIMAD UR6, UR20, UR10, UR42 ;  /* 0x0000000a140672a4 */ /* 0x000fe4000f8e022a */
[----:B------:R-:W-:Y:S01]  /*26d0*/  UIMAD UR40, UR4, UR18, UR12 ;  /* 0x00000012042872a4 */ /* 0x000fe2000f8e020c */
[----:B------:R-:W-:Y:S02]  /*26e0*/  @!UP0 UMOV UR5, UR7 ;  /* 0x0000000700058c82 */ /* 0x000fe40008000000 */
[----:B------:R-:W-:-:S12]  /*26f0*/  UIMAD UR42, UR5, UR20, UR6 ;  /* 0x00000014052a72a4 */ /* 0x000fd8000f8e0206 */
.L_x_41:
[----:B------:R-:W2:Y:S02]  /*2700*/  LDCU UR4, c[0x0][0xb30] ;  /* 0x00016600ff0477ac */ /* 0x000ea40008000800 */
[----:B--2---:R-:W-:-:S09]  /*2710*/  UISETP.NE.AND UP0, UPT, UR4, 0x1, UPT ;  /* 0x000000010400788c */ /* 0x004fd2000bf05270 */
[----:B------:R-:W-:Y:S05]  /*2720*/  BRA.U UP0, `(.L_x_42) ;  /* 0x0000000100447547 */ /* 0x000fea000b800000 */
[----:B------:R-:W2:Y:S01]  /*2730*/  LDCU.128 UR8, c[0x0][0xb10] ;  /* 0x00016200ff0877ac */ /* 0x000ea20008000c00 */
[----:B------:R-:W3:Y:S01]  /*2740*/  LDCU UR12, c[0x0][0xb0c] ;  /* 0x00016180ff0c77ac */ /* 0x000ee20008000800 */
[----:B------:R-:W4:Y:S01]  /*2750*/  LDCU UR14, c[0x0][0xb20] ;  /* 0x00016400ff0e77ac */ /* 0x000f220008000800 */
[----:B--2---:R-:W-:Y:S02]  /*2760*/  UIMAD.WIDE.U32 UR6, UR42, UR8, URZ ;  /* 0x000000082a0672a5 */ /* 0x004fe4000f8e00ff */
[----:B------:R-:W-:Y:S02]  /*2770*/  UIMAD.WIDE.U32 UR4, UR40, UR11, URZ ;  /* 0x0000000b280472a5 */ /* 0x000fe4000f8e00ff */
[----:B---3--:R-:W-:Y:S02]  /*2780*/  UISETP.NE.AND UP2, UPT, UR12, 0x1, UPT ;  /* 0x000000010c00788c */ /* 0x008fe4000bf45270 */
[----:B------:R-:W-:Y:S01]  /*2790*/  UISETP.NE.AND UP0, UPT, UR10, 0x1, UPT ;  /* 0x000000010a00788c */ /* 0x000fe2000bf05270 */
[----:B------:R-:W-:-:S02]  /*27a0*/  UMOV UR6, UR7 ;  /* 0x0000000700067c82 */ /* 0x000fc40008000000 */
[----:B------:R-:W-:Y:S01]  /*27b0*/  UMOV UR4, UR5 ;  /* 0x0000000500047c82 */ /* 0x000fe20008000000 */
[----:B------:R-:W-:Y:S02]  /*27c0*/  USHF.R.U32.HI UR9, URZ, UR9, UR6 ;  /* 0x00000009ff097299 */ /* 0x000fe40008011606 */
[----:B----4-:R-:W-:Y:S02]  /*27d0*/  USHF.R.U32.HI UR4, URZ, UR14, UR4 ;  /* 0x0000000eff047299 */ /* 0x010fe40008011604 */
[----:B------:R-:W-:Y:S02]  /*27e0*/  USEL UR5, UR42, UR9, !UP2 ;  /* 0x000000092a057287 */ /* 0x000fe4000d000000 */
[----:B------:R-:W-:-:S04]  /*27f0*/  USEL UR4, UR40, UR4, !UP0 ;  /* 0x0000000428047287 */ /* 0x000fc8000c000000 */
[----:B------:R-:W-:Y:S02]  /*2800*/  UIADD3 UR6, UPT, UPT, UR5, -UR4, URZ ;  /* 0x8000000405067290 */ /* 0x000fe4000fffe0ff */
[----:B------:R-:W-:Y:S02]  /*2810*/  UIADD3 UR4, UPT, UPT, -UR5, UR4, URZ ;  /* 0x0000000405047290 */ /* 0x000fe4000fffe1ff */
[----:B------:R-:W-:Y:S02]  /*2820*/  UIMAD UR40, UR6, UR10, UR40 ;  /* 0x0000000a062872a4 */ /* 0x000fe4000f8e0228 */
[----:B------:R-:W-:-:S12]  /*2830*/  UIMAD UR42, UR4, UR12, UR42 ;  /* 0x0000000c042a72a4 */ /* 0x000fd8000f8e022a */
.L_x_42:
[----:B------:R-:W-:Y:S01]  /*2840*/  VIADD R11, R11, 0x1 ;  /* 0x000000010b0b7836 */ /* 0x000fe20000000000 */
[----:B------:R-:W-:Y:S01]  /*2850*/  R2UR UR4, R29 ;  /* 0x000000001d0472ca */ /* 0x000fe200000e0000 */
[----:B------:R-:W-:Y:S01]  /*2860*/  UIADD3 UR48, UPT, UPT, UR40, UR61, URZ ;  /* 0x0000003d28307290 */ /* 0x000fe2000fffe0ff */
[----:B------:R-:W-:Y:S02]  /*2870*/  PLOP3.LUT P1, PT, PT, PT, PT, 0x80, 0x8 ;  /* 0x000000000008781c */ /* 0x000fe40003f2f070 */
[----:B------:R-:W-:-:S04]  /*2880*/  ISETP.NE.AND P0, PT, R11, 0x2, PT ;  /* 0x000000020b00780c */ /* 0x000fc80003f05270 */
[----:B------:R-:W-:Y:S02]  /*2890*/  SEL R3, RZ, 0x1, P0 ;  /* 0x00000001ff037807 */ /* 0x000fe40000000000 */
[----:B------:R-:W-:Y:S02]  /*28a0*/  SEL R11, R11, RZ, P0 ;  /* 0x000000ff0b0b7207 */ /* 0x000fe40000000000 */
[----:B------:R-:W-:Y:S01]  /*28b0*/  LOP3.LUT R10, R10, R3, RZ, 0x3c, !PT ;  /* 0x000000030a0a7212 */ /* 0x000fe200078e3cff */
[----:B------:R-:W-:Y:S01]  /*28c0*/  UIADD3 UR49, UPT, UPT, UR42, UR4, URZ ;  /* 0x000000042a317290 */ /* 0x000fe2000fffe0ff */
[----:B------:R-:W-:Y:S11]  /*28d0*/  BRA.U UP1, `(.L_x_43) ;  /* 0xffffffed01e07547 */ /* 0x000ff6000b83ffff */
[----:B------:R-:W-:Y:S01]  /*28e0*/  UIADD3 UR13, UPT, UPT, UR13, 0x58, URZ ;  /* 0x000000580d0d7890 */ /* 0x000fe2000fffe0ff */
[----:B------:R-:W-:-:S03]  /*28f0*/  SHF.L.U32 R3, R12, 0x1f, RZ ;  /* 0x0000001f0c037819 */ /* 0x000fc600000006ff */
[----:B------:R-:W-:-:S09]  /*2900*/  ULEA UR4, UR21, UR13, 0x3 ;  /* 0x0000000d15047291 */ /* 0x000fd2000f8e18ff */
[----:B------:R-:W2:Y:S02]  /*2910*/  SYNCS.PHASECHK.TRANS64.TRYWAIT P0, [UR4], R3 ;  /* 0x00000003ff0075a7 */ /* 0x000ea40008001104 */
[----:B--2---:R-:W-:Y:S05]  /*2920*/  @!P0 BRA `(.L_x_44) ;  /* 0x0000003c00d88947 */ /* 0x004fea0003800000 */
.L_x_110:
[----:B------:R-:W-:-:S04]  /*2930*/  UIADD3 UR4, UPT, UPT, UR21, 0x1, URZ ;  /* 0x0000000115047890 */ /* 0x000fc8000fffe0ff */
[----:B------:R-:W-:-:S04]  /*2940*/  UISETP.NE.AND UP0, UPT, UR4, 0xb, UPT ;  /* 0x0000000b0400788c */ /* 0x000fc8000bf05270 */
[----:B------:R-:W-:Y:S02]  /*2950*/  USEL UR6, URZ, 0x1, UP0 ;  /* 0x00000001ff067887 */ /* 0x000fe40008000000 */
[----:B------:R-:W-:-:S04]  /*2960*/  USEL UR4, UR4, URZ, UP0 ;  /* 0x000000ff04047287 */ /* 0x000fc80008000000 */
[----:B------:R-:W-:Y:S01]  /*2970*/  ULEA UR5, UR4, UR13, 0x3 ;  /* 0x0000000d04057291 */ /* 0x000fe2000f8e18ff */
[----:B------:R-:W-:-:S04]  /*2980*/  LOP3.LUT R2, R12, UR6, RZ, 0x3c, !PT ;  /* 0x000000060c027c12 */ /* 0x000fc8000f8e3cff */
[----:B-1----:R-:W-:-:S04]  /*2990*/  SHF.L.U32 R3, R2, 0x1f, RZ ;  /* 0x0000001f02037819 */ /* 0x002fc800000006ff */
[----:B------:R-:W1:Y:S02]  /*29a0*/  SYNCS.PHASECHK.TRANS64.TRYWAIT P0, [UR5], R3 ;  /* 0x00000003ff0075a7 */ /* 0x000e640008001105 */
[----:B-1----:R-:W-:Y:S05]  /*29b0*/  @!P0 BRA `(.L_x_45) ;  /* 0x0000003c00cc8947 */ /* 0x002fea0003800000 */
.L_x_112:
        /* <DEDUP_REMOVED lines=9> */
.L_x_114:
        /* <DEDUP_REMOVED lines=9> */
.L_x_116:
        /* <DEDUP_REMOVED lines=9> */
.L_x_118:
        /* <DEDUP_REMOVED lines=9> */
.L_x_120:
        /* <DEDUP_REMOVED lines=9> */
.L_x_122:
        /* <DEDUP_REMOVED lines=9> */
.L_x_124:
        /* <DEDUP_REMOVED lines=9> */
.L_x_126:
        /* <DEDUP_REMOVED lines=9> */
.L_x_128:
[----:B------:R-:W-:-:S04]  /*2e40*/  UIADD3 UR4, UPT, UPT, UR4, 0x1, URZ ;  /* 0x0000000104047890 */ /* 0x000fc8000fffe0ff */
[----:B------:R-:W-:-:S04]  /*2e50*/  UISETP.NE.AND UP0, UPT, UR4, 0xb, UPT ;  /* 0x0000000b0400788c */ /* 0x000fc8000bf05270 */
[----:B------:R-:W-:Y:S02]  /*2e60*/  USEL UR5, URZ, 0x1, UP0 ;  /* 0x00000001ff057887 */ /* 0x000fe40008000000 */
[----:B------:R-:W-:-:S04]  /*2e70*/  USEL UR4, UR4, URZ, UP0 ;  /* 0x000000ff04047287 */ /* 0x000fc80008000000 */
[----:B------:R-:W-:Y:S01]  /*2e80*/  ULEA UR4, UR4, UR13, 0x3 ;  /* 0x0000000d04047291 */ /* 0x000fe2000f8e18ff */
[----:B-1----:R-:W-:-:S04]  /*2e90*/  LOP3.LUT R3, R2, UR5, RZ, 0x3c, !PT ;  /* 0x0000000502037c12 */ /* 0x002fc8000f8e3cff */
[----:B------:R-:W-:Y:S01]  /*2ea0*/  SHF.L.U32 R3, R3, 0x1f, RZ ;  /* 0x0000001f03037819 */ /* 0x000fe200000006ff */
[----:B------:R-:W-:-:S07]  /*2eb0*/  IMAD.U32 R0, RZ, RZ, UR4 ;  /* 0x00000004ff007e24 */ /* 0x000fce000f8e00ff */
.L_x_54:
[----:B-1----:R1:W2:Y:S02]  /*2ec0*/  SYNCS.PHASECHK.TRANS64.TRYWAIT P0, [R0+URZ], R3 ;  /* 0x00000003000075a7 */ /* 0x0022a400080011ff */
[----:B--2---:R-:W-:Y:S05]  /*2ed0*/  @!P0 NANOSLEEP.SYNCS 0x989680 ;  /* 0x009896800000895d */ /* 0x004fea0003900000 */
[----:B------:R-:W2:Y:S02]  /*2ee0*/  @!P0 SYNCS.PHASECHK.TRANS64 P0, [R0+URZ], R3 ;  /* 0x00000003000085a7 */ /* 0x000ea400080010ff */
[----:B--2---:R-:W-:Y:S05]  /*2ef0*/  @P0 EXIT ;  /* 0x000000000000094d */ /* 0x004fea0003800000 */
[----:B------:R-:W-:Y:S05]  /*2f00*/  BRA `(.L_x_54) ;  /* 0xfffffffc00ec7947 */ /* 0x000fea000383ffff */
.L_x_23:
[----:B------:R-:W-:-:S04]  /*2f10*/  UISETP.NE.AND UP0, UPT, UR51, URZ, UPT ;  /* 0x000000ff3300728c */ /* 0x000fc8000bf05270 */
[----:B------:R-:W-:-:S09]  /*2f20*/  UISETP.NE.OR UP0, UPT, UR18, 0x1, UP0 ;  /* 0x000000011200788c */ /* 0x000fd20008705670 */
[----:B------:R-:W-:Y:S05]  /*2f30*/  BRA.U UP0, `(.L_x_55) ;  /* 0x0000000500487547 */ /* 0x000fea000b800000 */
[----:B------:R-:W-:Y:S01]  /*2f40*/  ISETP.GE.U32.AND P2, PT, R0, 0x2, PT ;  /* 0x000000020000780c */ /* 0x000fe20003f46070 */
[----:B------:R-:W-:Y:S01]  /*2f50*/  IMAD.MOV.U32 R12, RZ, RZ, 0x1 ;  /* 0x00000001ff0c7424 */ /* 0x000fe200078e00ff */
[----:B------:R-:W-:Y:S02]  /*2f60*/  CS2R R10, SRZ ;  /* 0x00000000000a7805 */ /* 0x000fe4000001ff00 */
[----:B------:R-:W-:Y:S01]  /*2f70*/  CS2R R8, SRZ ;  /* 0x0000000000087805 */ /* 0x000fe2000001ff00 */
[----:B------:R-:W-:Y:S01]  /*2f80*/  UMOV UR6, 0x400 ;  /* 0x0000040000067882 */ /* 0x000fe20000000000 */
[----:B------:R-:W-:Y:S01]  /*2f90*/  UMOV UR5, URZ ;  /* 0x000000ff00057c82 */ /* 0x000fe20008000000 */
[----:B------:R-:W-:-:S12]  /*2fa0*/  ULEA UR6, UR51, UR6, 0x18 ;  /* 0x0000000633067291 */ /* 0x000fd8000f8ec0ff */
.L_x_59:
[----:B------:R-:W-:Y:S02]  /*2fb0*/  LEA R2, R8, UR6, 0x3 ;  /* 0x0000000608027c11 */ /* 0x000fe4000f8e18ff */
[----:B------:R-:W-:-:S03]  /*2fc0*/  SHF.L.U32 R5, R9, 0x1f, RZ ;  /* 0x0000001f09057819 */ /* 0x000fc600000006ff */
[----:B------:R-:W-:Y:S01]  /*2fd0*/  VIADD R4, R2, 0x140 ;  /* 0x0000014002047836 */ /* 0x000fe20000000000 */
[----:B------:R-:W2:Y:S02]  /*2fe0*/  SYNCS.PHASECHK.TRANS64.TRYWAIT P0, [R2+URZ+0x130], R5 ;  /* 0x00013005020075a7 */ /* 0x000ea400080011ff */
[----:B--2---:R-:W-:Y:S05]  /*2ff0*/  @!P0 BRA `(.L_x_56) ;  /* 0x0000003c00148947 */ /* 0x004fea0003800000 */
.L_x_129:
[----:B------:R-:W-:Y:S01]  /*3000*/  ULEA UR4, UR5, UR6, 0x3 ;  /* 0x0000000605047291 */ /* 0x000fe2000f8e18ff */
[----:B------:R-:W-:Y:S02]  /*3010*/  PRMT R4, RZ, 0x654, R4 ;  /* 0x00000654ff047816 */ /* 0x000fe40000000004 */
[----:B--2---:R-:W-:Y:S01]  /*3020*/  SHF.L.U32 R5, R12, 0x1f, RZ ;  /* 0x0000001f0c057819 */ /* 0x004fe200000006ff */
[----:B------:R-:W-:Y:S01]  /*3030*/  UIADD3 UR7, UPT, UPT, UR4, 0xd0, URZ ;  /* 0x000000d004077890 */ /* 0x000fe2000fffe0ff */
[----:B------:R2:W-:Y:S05]  /*3040*/  SYNCS.ARRIVE.TRANS64.RED.A1T0 RZ, [R4+URZ], RZ ;  /* 0x000000ff04ff79a7 */ /* 0x0005ea00081004ff */
[----:B------:R-:W-:Y:S01]  /*3050*/  IMAD.U32 R7, RZ, RZ, UR7 ;  /* 0x00000007ff077e24 */ /* 0x000fe2000f8e00ff */
[----:B------:R-:W3:Y:S04]  /*3060*/  SYNCS.PHASECHK.TRANS64.TRYWAIT P0, [UR4+0xe0], R5 ;  /* 0x0000e005ff0075a7 */ /* 0x000ee80008001104 */
[----:B------:R-:W-:Y:S01]  /*3070*/  PRMT R6, R0, 0x654, R7 ;  /* 0x0000065400067816 */ /* 0x000fe20000000007 */
[----:B--2---:R-:W-:Y:S01]  /*3080*/  @!P2 IMAD.MOV.U32 R4, RZ, RZ, 0x10 ;  /* 0x00000010ff04a424 */ /* 0x004fe200078e00ff */
[----:B---3--:R-:W-:Y:S06]  /*3090*/  @!P0 BRA `(.L_x_57) ;  /* 0x0000003c00008947 */ /* 0x008fec0003800000 */
.L_x_131:
[----:B------:R-:W-:Y:S01]  /*30a0*/  ULEA UR8, UR5, UR6, 0x4 ;  /* 0x0000000605087291 */ /* 0x000fe2000f8e20ff */
[----:B------:R-:W-:Y:S01]  /*30b0*/  SEL R3, R6, R3, !P2 ;  /* 0x0000000306037207 */ /* 0x000fe20005000000 */
[----:B------:R-:W-:Y:S01]  /*30c0*/  UIADD3 UR9, UPT, UPT, UR4, 0xd0, URZ ;  /* 0x000000d004097890 */ /* 0x000fe2000fffe0ff */
[----:B--2---:R-:W-:Y:S01]  /*30d0*/  LEA R2, R11, UR6, 0x3 ;  /* 0x000000060b027c11 */ /* 0x004fe2000f8e18ff */
[----:B------:R-:W-:Y:S01]  /*30e0*/  UIADD3 UR8, UPT, UPT, UR8, 0x160, URZ ;  /* 0x0000016008087890 */ /* 0x000fe2000fffe0ff */
[----:B------:R-:W-:Y:S01]  /*30f0*/  SHF.L.U32 R5, R10, 0x1f, RZ ;  /* 0x0000001f0a057819 */ /* 0x000fe200000006ff */
[----:B------:R2:W-:Y:S01]  /*3100*/  @!P2 SYNCS.ARRIVE.TRANS64.RED RZ, [R3+URZ], R4 ;  /* 0x0000000403ffa9a7 */ /* 0x0005e200080004ff */
[----:B------:R-:W-:Y:S01]  /*3110*/  UIADD3 UR4, UPT, UPT, UR5, 0x1, URZ ;  /* 0x0000000105047890 */ /* 0x000fe2000fffe0ff */
[----:B------:R-:W-:-:S03]  /*3120*/  VIADD R8, R8, 0x1 ;  /* 0x0000000108087836 */ /* 0x000fc60000000000 */
[----:B------:R-:W-:Y:S02]  /*3130*/  UISETP.NE.AND UP0, UPT, UR4, 0x2, UPT ;  /* 0x000000020400788c */ /* 0x000fe4000bf05270 */
[----:B------:R-:W-:Y:S06]  /*3140*/  UGETNEXTWORKID.BROADCAST [UR8], [UR9] ;  /* 0x00000000080073ca */ /* 0x000fec0008000100 */
[----:B------:R-:W-:Y:S01]  /*3150*/  USEL UR7, URZ, 0x1, UP0 ;  /* 0x00000001ff077887 */ /* 0x000fe20008000000 */
[----:B------:R-:W-:Y:S01]  /*3160*/  ISETP.NE.AND P0, PT, R8, 0x2, PT ;  /* 0x000000020800780c */ /* 0x000fe20003f05270 */
[----:B------:R-:W-:Y:S01]  /*3170*/  USEL UR5, UR4, URZ, UP0 ;  /* 0x000000ff04057287 */ /* 0x000fe20008000000 */
[----:B------:R-:W3:Y:S03]  /*3180*/  SYNCS.PHASECHK.TRANS64.TRYWAIT P1, [R2+URZ+0xd0], R5 ;  /* 0x0000d005020075a7 */ /* 0x000ee600080211ff */
[----:B------:R-:W-:Y:S01]  /*3190*/  LOP3.LUT R12, R12, UR7, RZ, 0x3c, !PT ;  /* 0x000000070c0c7c12 */ /* 0x000fe2000f8e3cff */
[----:B--23--:R-:W-:Y:S07]  /*31a0*/  @!P1 BRA `(.L_x_58) ;  /* 0x0000003800d49947 */ /* 0x00cfee0003800000 */
.L_x_132:
[C---:B------:R-:W-:Y:S01]  /*31b0*/  LEA R4, R11.reuse, UR6, 0x4 ;  /* 0x000000060b047c11 */ /* 0x040fe2000f8e20ff */
[----:B--2---:R-:W-:Y:S01]  /*31c0*/  VIADD R2, R2, 0xe0 ;  /* 0x000000e002027836 */ /* 0x004fe20000000000 */
[----:B------:R-:W-:Y:S01]  /*31d0*/  SEL R8, R8, RZ, P0 ;  /* 0x000000ff08087207 */ /* 0x000fe20000000000 */
[----:B------:R-:W-:-:S03]  /*31e0*/  VIADD R11, R11, 0x1 ;  /* 0x000000010b0b7836 */ /* 0x000fc60000000000 */
[----:B------:R-:W2:Y:S01]  /*31f0*/  LDS.128 R4, [R4+0x160] ;  /* 0x0001600004047984 */ /* 0x000ea20000000c00 */
[----:B------:R-:W-:Y:S02]  /*3200*/  PRMT R2, RZ, 0x654, R2 ;  /* 0x00000654ff027816 */ /* 0x000fe40000000002 */
[C---:B------:R-:W-:Y:S01]  /*3210*/  ISETP.NE.AND P1, PT, R11.reuse, 0x2, PT ;  /* 0x000000020b00780c */ /* 0x040fe20003f25270 */
[----:B------:R-:W-:Y:S01]  /*3220*/  @!PT LDS RZ, [RZ] ;  /* 0x00000000fffff984 */ /* 0x000fe20000000800 */
[----:B------:R-:W-:Y:S01]  /*3230*/  @!PT LDS RZ, [RZ] ;  /* 0x00000000fffff984 */ /* 0x000fe20000000800 */
[----:B------:R-:W-:Y:S01]  /*3240*/  @!PT LDS RZ, [RZ] ;  /* 0x00000000fffff984 */ /* 0x000fe20000000800 */
[----:B------:R-:W-:Y:S01]  /*3250*/  @!PT LDS RZ, [RZ] ;  /* 0x00000000fffff984 */ /* 0x000fe20000000800 */
[----:B------:R3:W-:Y:S06]  /*3260*/  MEMBAR.ALL.CTA ;  /* 0x0000000000007992 */ /* 0x0007ec0000008000 */
[----:B---3--:R-:W3:Y:S01]  /*3270*/  FENCE.VIEW.ASYNC.S ;  /* 0x00000000000073c6 */ /* 0x008ee20000000000 */
[----:B------:R-:W-:Y:S01]  /*3280*/  SEL R11, R11, RZ, P1 ;  /* 0x000000ff0b0b7207 */ /* 0x000fe20000800000 */
[----:B---3--:R3:W-:Y:S01]  /*3290*/  SYNCS.ARRIVE.TRANS64.RED.A1T0 RZ, [R2+URZ], RZ ;  /* 0x000000ff02ff79a7 */ /* 0x0087e200081004ff */
[----:B--2---:R-:W-:-:S02]  /*32a0*/  LOP3.LUT P3, RZ, R6, 0x1, RZ, 0xc0, !PT ;  /* 0x0000000106ff7812 */ /* 0x004fc4000786c0ff */
[----:B------:R-:W-:-:S04]  /*32b0*/  SEL R5, RZ, 0x1, P1 ;  /* 0x00000001ff057807 */ /* 0x000fc80000800000 */
[----:B------:R-:W-:Y:S02]  /*32c0*/  LOP3.LUT R10, R10, R5, RZ, 0x3c, !PT ;  /* 0x000000050a0a7212 */ /* 0x000fe400078e3cff */
[----:B---3--:R-:W-:-:S04]  /*32d0*/  SEL R2, RZ, 0x1, P0 ;  /* 0x00000001ff027807 */ /* 0x008fc80000000000 */
[----:B------:R-:W-:Y:S01]  /*32e0*/  LOP3.LUT R9, R9, R2, RZ, 0x3c, !PT ;  /* 0x0000000209097212 */ /* 0x000fe200078e3cff */
[----:B------:R-:W-:Y:S06]  /*32f0*/  @P3 BRA `(.L_x_59) ;  /* 0xfffffffc002c3947 */ /* 0x000fec000383ffff */
[----:B------:R-:W-:Y:S01]  /*3300*/  ULEA UR4, UR5, UR6, 0x3 ;  /* 0x0000000605047291 */ /* 0x000fe2000f8e18ff */
[----:B------:R-:W-:-:S08]  /*3310*/  SHF.L.U32 R3, R12, 0x1f, RZ ;  /* 0x0000001f0c037819 */ /* 0x000fd000000006ff */
[----:B------:R-:W2:Y:S02]  /*3320*/  SYNCS.PHASECHK.TRANS64 P0, [UR4+0xe0], R3 ;  /* 0x0000e003ff0075a7 */ /* 0x000ea40008001004 */
[----:B--2---:R-:W-:Y:S05]  /*3330*/  @P0 BRA `(.L_x_60) ;  /* 0x0000000000080947 */ /* 0x004fea0003800000 */
[----:B------:R-:W2:Y:S02]  /*3340*/  SYNCS.PHASECHK.TRANS64.TRYWAIT P0, [UR4+0xe0], R3 ;  /* 0x0000e003ff0075a7 */ /* 0x000ea40008001104 */
[----:B--2---:R-:W-:Y:S05]  /*3350*/  @!P0 BRA `(.L_x_61) ;  /* 0x00000038007c8947 */ /* 0x004fea0003800000 */
.L_x_60:
[----:B------:R-:W-:-:S04]  /*3360*/  UIADD3 UR7, UPT, UPT, UR5, 0x1, URZ ;  /* 0x0000000105077890 */ /* 0x000fc8000fffe0ff */
[----:B------:R-:W-:-:S04]  /*3370*/  UISETP.NE.AND UP0, UPT, UR7, 0x2, UPT ;  /* 0x000000020700788c */ /* 0x000fc8000bf05270 */
[----:B------:R-:W-:Y:S02]  /*3380*/  USEL UR8, URZ, 0x1, UP0 ;  /* 0x00000001ff087887 */ /* 0x000fe40008000000 */
[----:B------:R-:W-:-:S04]  /*3390*/  USEL UR7, UR7, URZ, UP0 ;  /* 0x000000ff07077287 */ /* 0x000fc80008000000 */
[----:B------:R-:W-:Y:S01]  /*33a0*/  ULEA UR7, UR7, UR6, 0x3 ;  /* 0x0000000607077291 */ /* 0x000fe2000f8e18ff */
[----:B--2---:R-:W-:-:S04]  /*33b0*/  LOP3.LUT R3, R12, UR8, RZ, 0x3c, !PT ;  /* 0x000000080c037c12 */ /* 0x004fc8000f8e3cff */
[----:B------:R-:W-:-:S04]  /*33c0*/  SHF.L.U32 R0, R3, 0x1f, RZ ;  /* 0x0000001f03007819 */ /* 0x000fc800000006ff */
[----:B------:R-:W2:Y:S02]  /*33d0*/  SYNCS.PHASECHK.TRANS64 P0, [UR7+0xe0], R0 ;  /* 0x0000e000ff0075a7 */ /* 0x000ea40008001007 */
[----:B-12---:R-:W-:Y:S05]  /*33e0*/  @P0 EXIT ;  /* 0x000000000000094d */ /* 0x006fea0003800000 */
[----:B------:R-:W-:Y:S02]  /*33f0*/  SHF.L.U32 R3, R3, 0x1f, RZ ;  /* 0x0000001f03037819 */ /* 0x000fe400000006ff */
[----:B------:R-:W-:-:S07]  /*3400*/  MOV R0, UR7 ;  /* 0x0000000700007c02 */ /* 0x000fce0008000f00 */
.L_x_62:
[----:B-1----:R1:W2:Y:S02]  /*3410*/  SYNCS.PHASECHK.TRANS64.TRYWAIT P0, [R0+URZ+0xe0], R3 ;  /* 0x0000e003000075a7 */ /* 0x0022a400080011ff */
[----:B--2---:R-:W-:Y:S05]  /*3420*/  @!P0 NANOSLEEP.SYNCS 0x989680 ;  /* 0x009896800000895d */ /* 0x004fea0003900000 */
[----:B------:R-:W2:Y:S02]  /*3430*/  @!P0 SYNCS.PHASECHK.TRANS64 P0, [R0+URZ+0xe0], R3 ;  /* 0x0000e003000085a7 */ /* 0x000ea400080010ff */
[----:B--2---:R-:W-:Y:S05]  /*3440*/  @P0 EXIT ;  /* 0x000000000000094d */ /* 0x004fea0003800000 */
[----:B------:R-:W-:Y:S05]  /*3450*/  BRA `(.L_x_62) ;  /* 0xfffffffc00ec7947 */ /* 0x000fea000383ffff */
.L_x_55:
[----:B------:R-:W-:Y:S05]  /*3460*/  BRA.U UP5, `(.L_x_63) ;  /* 0x0000001105447547 */ /* 0x000fea000b800000 */
[----:B------:R-:W-:Y:S01]  /*3470*/  UMOV UR4, 0x40 ;  /* 0x0000004000047882 */ /* 0x000fe20000000000 */
[----:B------:R-:W-:Y:S01]  /*3480*/  NOP ;  /* 0x0000000000007918 */ /* 0x000fe20000000000 */
[----:B------:R-:W-:Y:S01]  /*3490*/  ULEA UR5, UR51, UR4, 0x18 ;  /* 0x0000000433057291 */ /* 0x000fe2000f8ec0ff */
[----:B------:R-:W-:Y:S02]  /*34a0*/  UMOV UR6, 0x400 ;  /* 0x0000040000067882 */ /* 0x000fe40000000000 */
[----:B------:R-:W-:-:S06]  /*34b0*/  ULEA UR6, UR51, UR6, 0x18 ;  /* 0x0000000633067291 */ /* 0x000fcc000f8ec0ff */
[----:B------:R-:W2:Y:S02]  /*34c0*/  LDS.U8 R0, [UR5+0x1c] ;  /* 0x00001c05ff007984 */ /* 0x000ea40008000000 */
[----:B--2---:R-:W-:-:S13]  /*34d0*/  ISETP.NE.AND P0, PT, R0, RZ, PT ;  /* 0x000000ff0000720c */ /* 0x004fda0003f05270 */
[----:B------:R-:W-:Y:S05]  /*34e0*/  @P0 BRA `(.L_x_64) ;  /* 0x0000000000580947 */ /* 0x000fea0003800000 */
[----:B------:R-:W-:-:S13]  /*34f0*/  ELECT P0, URZ, PT ;  /* 0x0000000000ff782f */ /* 0x000fda0003800000 */
[----:B------:R-:W-:Y:S05]  /*3500*/  @!P0 BRA `(.L_x_65) ;  /* 0x0000000000608947 */ /* 0x000fea0003800000 */
[----:B------:R-:W-:Y:S01]  /*3510*/  UMOV UR4, 0x10 ;  /* 0x0000001000047882 */ /* 0x000fe20000000000 */
[----:B------:R-:W-:Y:S01]  /*3520*/  HFMA2 R0, -RZ, RZ, 0, 5.9604644775390625e-08 ;  /* 0x00000001ff007431 */ /* 0x000fe200000001ff */
[----:B------:R-:W-:-:S03]  /*3530*/  MOV R3, 0xffff ;  /* 0x0000ffff00037802 */ /* 0x000fc60000000f00 */
[----:B------:R-:W-:Y:S04]  /*3540*/  DEPBAR.LE SB2, 0x36 ;  /* 0x0000ad800000791a */ /* 0x000fe80000000000 */
[----:B------:R-:W2:Y:S02]  /*3550*/  UTCATOMSWS.FIND_AND_SET.ALIGN UP0, UR4, UR4 ;  /* 0x00000004000475e3 */ /* 0x000ea40008000800 */
[----:B--2---:R-:W-:Y:S01]  /*3560*/  MOV R4, UR4 ;  /* 0x0000000400047c02 */ /* 0x004fe20008000f00 */
[----:B------:R-:W-:Y:S06]  /*3570*/  BRA.U UP0, `(.L_x_66) ;  /* 0x0000000100187547 */ /* 0x000fec000b800000 */
.L_x_67:
[----:B------:R-:W-:Y:S05]  /*3580*/  NANOSLEEP 0x64 ;  /* 0x000000640000795d */ /* 0x000fea0003800000 */
[----:B------:R-:W-:-:S05]  /*3590*/  UMOV UR4, 0x10 ;  /* 0x0000001000047882 */ /* 0x000fca0000000000 */
[----:B------:R-:W-:Y:S04]  /*35a0*/  DEPBAR.LE SB2, 0x36 ;  /* 0x0000ad800000791a */ /* 0x000fe80000000000 */
[----:B------:R-:W2:Y:S02]  /*35b0*/  UTCATOMSWS.FIND_AND_SET.ALIGN UP0, UR4, UR4 ;  /* 0x00000004000475e3 */ /* 0x000ea40008000800 */
[----:B--2---:R-:W-:Y:S01]  /*35c0*/  MOV R4, UR4 ;  /* 0x0000000400047c02 */ /* 0x004fe20008000f00 */
[----:B------:R-:W-:Y:S05]  /*35d0*/  BRA.U !UP0, `(.L_x_67) ;  /* 0xfffffffd08e87547 */ /* 0x000fea000b83ffff */
.L_x_66:
[-C--:B------:R-:W-:Y:S02]  /*35e0*/  SHF.L.U32 R3, R3, R4.reuse, RZ ;  /* 0x0000000403037219 */ /* 0x080fe400000006ff */
[----:B------:R-:W-:Y:S01]  /*35f0*/  SHF.L.U32 R0, R0, R4, RZ ;  /* 0x0000000400007219 */ /* 0x000fe200000006ff */
[----:B------:R-:W-:Y:S02]  /*3600*/  IMAD.SHL.U32 R4, R4, 0x20, RZ ;  /* 0x0000002004047824 */ /* 0x000fe400078e00ff */
[----:B------:R2:W-:Y:S04]  /*3610*/  ATOMS.OR RZ, [UR5+0x14], R3 ;  /* 0x00001403ffff798c */ /* 0x0005e8000b000005 */
[----:B------:R2:W-:Y:S04]  /*3620*/  ATOMS.OR RZ, [UR5+0x18], R0 ;  /* 0x00001800ffff798c */ /* 0x0005e8000b000005 */
[----:B------:R2:W-:Y:S01]  /*3630*/  STS [UR6+0x180], R4 ;  /* 0x00018004ff007988 */ /* 0x0005e20008000806 */
[----:B------:R-:W-:Y:S05]  /*3640*/  BRA `(.L_x_65) ;  /* 0x0000000000107947 */ /* 0x000fea0003800000 */
.L_x_64:
[----:B------:R-:W-:Y:S02]  /*3650*/  MOV R0, 0xffffffff ;  /* 0xffffffff00007802 */ /* 0x000fe40000000f00 */
[----:B------:R-:W-:-:S03]  /*3660*/  MOV R4, 0x3690 ;  /* 0x0000369000047802 */ /* 0x000fc60000000f00 */
[----:B------:R2:W-:Y:S04]  /*3670*/  STS [UR6+0x180], R0 ;  /* 0x00018000ff007988 */ /* 0x0005e80008000806 */
[----:B-12--5:R-:W-:Y:S05]  /*3680*/  CALL.REL.NOINC `($__internal_1_$__cuda_sm10x_tcgen05_guardrail_trap_phase_invalid_during_alloc) ;  /* 0x0000003c00007944 */ /* 0x026fea0003c00000 */
.L_x_65:
[----:B------:R-:W-:Y:S05]  /*3690*/  WARPSYNC.ALL ;  /* 0x0000000000007948 */ /* 0x000fea0003800000 */
[----:B------:R-:W3:Y:S01]  /*36a0*/  S2UR UR4, SR_CgaCtaId ;  /* 0x00000000000479c3 */ /* 0x000ee20000008800 */
[----:B------:R-:W-:Y:S01]  /*36b0*/  UMOV UR41, 0x400 ;  /* 0x0000040000297882 */ /* 0x000fe20000000000 */
[----:B------:R-:W-:-:S06]  /*36c0*/  NOP ;  /* 0x0000000000007918 */ /* 0x000fcc0000000000 */
[----:B------:R-:W-:Y:S06]  /*36d0*/  BAR.ARV 0x6, 0xa0 ;  /* 0x0182800000007b1d */ /* 0x000fec0000002000 */
[----:B------:R-:W4:Y:S01]  /*36e0*/  LDCU UR6, c[0x0][0x38c] ;  /* 0x00007180ff0677ac */ /* 0x000f220008000800 */
[----:B------:R-:W-:Y:S01]  /*36f0*/  LOP3.LUT R2, R2, 0xffff, RZ, 0xc0, !PT ;  /* 0x0000ffff02027812 */ /* 0x000fe200078ec0ff */
[----:B------:R-:W-:Y:S01]  /*3700*/  IMAD.MOV.U32 R11, RZ, RZ, 0x1 ;  /* 0x00000001ff0b7424 */ /* 0x000fe200078e00ff */
[----:B------:R-:W-:Y:S01]  /*3710*/  CS2R R8, SRZ ;  /* 0x0000000000087805 */ /* 0x000fe2000001ff00 */
[----:B------:R-:W1:Y:S01]  /*3720*/  LDCU UR7, c[0x0][0x38c] ;  /* 0x00007180ff0777ac */ /* 0x000e620008000800 */
[----:B------:R-:W-:Y:S01]  /*3730*/  R2UR UR42, R2 ;  /* 0x00000000022a72ca */ /* 0x000fe200000e0000 */
[----:B------:R-:W-:Y:S01]  /*3740*/  IMAD.MOV.U32 R10, RZ, RZ, RZ ;  /* 0x000000ffff0a7224 */ /* 0x000fe200078e00ff */
[----:B------:R-:W-:Y:S01]  /*3750*/  UMOV UR45, URZ ;  /* 0x000000ff002d7c82 */ /* 0x000fe20008000000 */
[----:B------:R-:W-:Y:S01]  /*3760*/  UMOV UR39, URZ ;  /* 0x000000ff00277c82 */ /* 0x000fe20008000000 */
[----:B---3--:R-:W-:Y:S01]  /*3770*/  ULEA UR41, UR4, UR41, 0x18 ;  /* 0x0000002904297291 */ /* 0x008fe2000f8ec0ff */
[----:B------:R-:W-:Y:S01]  /*3780*/  UMOV UR62, 0x0 ;  /* 0x00000000003e7882 */ /* 0x000fe20000000000 */
[----:B------:R-:W-:-:S02]  /*3790*/  UMOV UR63, 0x40404a0 ;  /* 0x040404a0003f7882 */ /* 0x000fc40000000000 */
[----:B------:R-:W-:Y:S02]  /*37a0*/  UIADD3 UR5, UPT, UPT, UR41, 0xa80, URZ ;  /* 0x00000a8029057890 */ /* 0x000fe4000fffe0ff */
[----:B------:R-:W-:Y:S02]  /*37b0*/  UIADD3 UR4, UPT, UPT, UR41, 0x2ca80, URZ ;  /* 0x0002ca8029047890 */ /* 0x000fe4000fffe0ff */
[----:B----4-:R-:W-:Y:S01]  /*37c0*/  UIADD3 UR6, UPT, UPT, UR6, 0xff, URZ ;  /* 0x000000ff06067890 */ /* 0x010fe2000fffe0ff */
[----:B--2---:R-:W2:Y:S01]  /*37d0*/  LDS R0, [UR41+0x180] ;  /* 0x00018029ff007984 */ /* 0x004ea20008000800 */
[----:B------:R-:W-:Y:S02]  /*37e0*/  USHF.R.U32.HI UR5, URZ, 0x4, UR5 ;  /* 0x00000004ff057899 */ /* 0x000fe40008011605 */
[----:B------:R-:W-:Y:S02]  /*37f0*/  USHF.R.S32.HI UR47, URZ, 0x1f, UR6 ;  /* 0x0000001fff2f7899 */ /* 0x000fe40008011406 */
[----:B------:R-:W-:-:S02]  /*3800*/  USHF.R.U32.HI UR4, URZ, 0x4, UR4 ;  /* 0x00000004ff047899 */ /* 0x000fc40008011604 */
[----:B------:R-:W-:Y:S02]  /*3810*/  ULEA.HI UR47, UR47, UR6, URZ, 0x8 ;  /* 0x000000062f2f7291 */ /* 0x000fe4000f8f40ff */
[----:B------:R-:W-:Y:S02]  /*3820*/  ULOP3.LUT UR5, UR5, 0x3fff, URZ, 0xc0, !UPT ;  /* 0x00003fff05057892 */ /* 0x000fe4000f8ec0ff */
[----:B------:R-:W-:Y:S02]  /*3830*/  USHF.R.S32.HI UR47, URZ, 0x8, UR47 ;  /* 0x00000008ff2f7899 */ /* 0x000fe4000801142f */
[----:B------:R-:W-:Y:S02]  /*3840*/  ULOP3.LUT UR4, UR4, 0x3fff, URZ, 0xc0, !UPT ;  /* 0x00003fff04047892 */ /* 0x000fe4000f8ec0ff */
[----:B------:R-:W-:Y:S01]  /*3850*/  UISETP.LT.AND UP0, UPT, UR47, 0x1, UPT ;  /* 0x000000012f00788c */ /* 0x000fe2000bf01270 */
[----:B------:R-:W-:Y:S01]  /*3860*/  UMOV UR60, 0x0 ;  /* 0x00000000003c7882 */ /* 0x000fe20000000000 */
[----:B------:R-:W-:-:S02]  /*3870*/  UMOV UR61, 0x40404a0 ;  /* 0x040404a0003d7882 */ /* 0x000fc40000000000 */
[----:B------:R-:W-:Y:S01]  /*3880*/  USEL UR64, UR47, 0x1, !UP0 ;  /* 0x000000012f407887 */ /* 0x000fe2000c000000 */
[----:B------:R-:W-:Y:S01]  /*3890*/  UMOV UR58, 0x0 ;  /* 0x00000000003a7882 */ /* 0x000fe20000000000 */
[----:B------:R-:W-:Y:S01]  /*38a0*/  UMOV UR59, 0x40404a0 ;  /* 0x040404a0003b7882 */ /* 0x000fe20000000000 */
[----:B------:R-:W-:Y:S01]  /*38b0*/  UMOV UR56, 0x0 ;  /* 0x0000000000387882 */ /* 0x000fe20000000000 */
[----:B------:R-:W-:Y:S01]  /*38c0*/  UMOV UR57, 0x40404a0 ;  /* 0x040404a000397882 */ /* 0x000fe20000000000 */
[----:B------:R-:W-:Y:S01]  /*38d0*/  UMOV UR54, 0x0 ;  /* 0x0000000000367882 */ /* 0x000fe20000000000 */
[----:B------:R-:W-:Y:S01]  /*38e0*/  UMOV UR55, 0x40404a0 ;  /* 0x040404a000377882 */ /* 0x000fe20000000000 */
[----:B------:R-:W-:Y:S01]  /*38f0*/  UMOV UR52, 0x0 ;  /* 0x0000000000347882 */ /* 0x000fe20000000000 */
[----:B------:R-:W-:Y:S01]  /*3900*/  UMOV UR53, 0x40404a0 ;  /* 0x040404a000357882 */ /* 0x000fe20000000000 */
[----:B------:R-:W-:Y:S02]  /*3910*/  ULOP3.LUT UR43, UR5, 0x10000, URZ, 0xfc, !UPT ;  /* 0x00010000052b7892 */ /* 0x000fe4000f8efcff */
[----:B------:R-:W-:-:S02]  /*3920*/  ULOP3.LUT UR44, UR4, 0x10000, URZ, 0xfc, !UPT ;  /* 0x00010000042c7892 */ /* 0x000fc4000f8efcff */
[----:B------:R-:W-:Y:S02]  /*3930*/  UIADD3 UR64, UPT, UPT, -UR64, URZ, URZ ;  /* 0x000000ff40407290 */ /* 0x000fe4000fffe1ff */
[----:B-1----:R-:W-:Y:S01]  /*3940*/  UISETP.GE.AND UP4, UPT, UR7, 0x1, UPT ;  /* 0x000000010700788c */ /* 0x002fe2000bf86270 */
[----:B------:R-:W-:Y:S01]  /*3950*/  UMOV UR50, 0x0 ;  /* 0x0000000000327882 */ /* 0x000fe20000000000 */
[----:B------:R-:W-:Y:S01]  /*3960*/  UMOV UR51, 0x40404a0 ;  /* 0x040404a000337882 */ /* 0x000fe20000000000 */
[----:B------:R-:W-:Y:S01]  /*3970*/  UMOV UR48, 0x0 ;  /* 0x0000000000307882 */ /* 0x000fe20000000000 */
[----:B--2---:R-:W-:Y:S01]  /*3980*/  R2UR UR65, R0 ;  /* 0x00000000004172ca */ /* 0x004fe200000e0000 */
[----:B------:R-:W-:-:S14]  /*3990*/  UMOV UR49, 0x40404a0 ;  /* 0x040404a000317882 */ /* 0x000fdc0000000000 */
.L_x_74:
[----:B------:R-:W-:Y:S02]  /*39a0*/  LEA R0, R10, UR41, 0x3 ;  /* 0x000000290a007c11 */ /* 0x000fe4000f8e18ff */
[----:B------:R-:W-:Y:S02]  /*39b0*/  SHF.L.U32 R5, R9, 0x1f, RZ ;  /* 0x0000001f09057819 */ /* 0x000fe400000006ff */
[----:B------:R-:W-:Y:S01]  /*39c0*/  PLOP3.LUT P0, PT, PT, PT, UP4, 0x80, 0x8 ;  /* 0x000000000008781c */ /* 0x000fe20003f0f048 */
[----:B------:R-:W-:Y:S01]  /*39d0*/  VIADD R3, R0, 0xe0 ;  /* 0x000000e000037836 */ /* 0x000fe20000000000 */
[----:B-1----:R-:W1:Y:S02]  /*39e0*/  SYNCS.PHASECHK.TRANS64.TRYWAIT P1, [R0+URZ+0xd0], R5 ;  /* 0x0000d005000075a7 */ /* 0x002e6400080211ff */
[----:B-1-3--:R-:W-:Y:S09]  /*39f0*/  @!P1 BRA `(.L_x_68) ;  /* 0x0000003000ec9947 */ /* 0x00aff20003800000 */
.L_x_134:
[----:B------:R-:W-:Y:S01]  /*3a00*/  LEA R4, R10, UR41, 0x4 ;  /* 0x000000290a047c11 */ /* 0x000fe2000f8e20ff */
[----:B------:R-:W-:Y:S01]  /*3a10*/  @UP4 ULEA UR4, UR39, UR41, 0x3 ;  /* 0x0000002927044291 */ /* 0x000fe2000f8e18ff */
[----:B------:R-:W-:Y:S01]  /*3a20*/  PLOP3.LUT P2, PT, PT, PT, PT, 0x80, 0x8 ;  /* 0x000000000008781c */ /* 0x000fe20003f4f070 */
[----:B------:R-:W-:Y:S01]  /*3a30*/  ULEA UR46, UR45, UR41, 0x3 ;  /* 0x000000292d2e7291 */ /* 0x000fe2000f8e18ff */
[----:B------:R-:W-:Y:S02]  /*3a40*/  PRMT R3, RZ, 0x654, R3 ;  /* 0x00000654ff037816 */ /* 0x000fe40000000003 */
[----:B-1----:R-:W1:Y:S01]  /*3a50*/  LDS.128 R4, [R4+0x160] ;  /* 0x0001600004047984 */ /* 0x002e620000000c00 */
[----:B------:R-:W-:Y:S02]  /*3a60*/  @P0 SHF.L.U32 R2, R8, 0x1f, RZ ;  /* 0x0000001f08020819 */ /* 0x000fe400000006ff */
[----:B------:R-:W-:Y:S01]  /*3a70*/  SHF.L.U32 R0, R11, 0x1f, RZ ;  /* 0x0000001f0b007819 */ /* 0x000fe200000006ff */
[----:B------:R-:W-:Y:S01]  /*3a80*/  @!PT LDS RZ, [RZ] ;  /* 0x00000000fffff984 */ /* 0x000fe20000000800 */
[----:B------:R-:W-:Y:S01]  /*3a90*/  @!PT LDS RZ, [RZ] ;  /* 0x00000000fffff984 */ /* 0x000fe20000000800 */
[----:B------:R-:W-:Y:S01]  /*3aa0*/  @!PT LDS RZ, [RZ] ;  /* 0x00000000fffff984 */ /* 0x000fe20000000800 */
[----:B------:R-:W-:Y:S01]  /*3ab0*/  @!PT LDS RZ, [RZ] ;  /* 0x00000000fffff984 */ /* 0x000fe20000000800 */
[----:B------:R2:W-:Y:S06]  /*3ac0*/  MEMBAR.ALL.CTA ;  /* 0x0000000000007992 */ /* 0x0005ec0000008000 */
[----:B--2---:R-:W2:Y:S02]  /*3ad0*/  FENCE.VIEW.ASYNC.S ;  /* 0x00000000000073c6 */ /* 0x004ea40000000000 */
[----:B--2---:R2:W-:Y:S01]  /*3ae0*/  SYNCS.ARRIVE.TRANS64.RED.A1T0 RZ, [R3+URZ], RZ ;  /* 0x000000ff03ff79a7 */ /* 0x0045e200081004ff */
[----:B------:R2:W3:Y:S01]  /*3af0*/  @P0 SYNCS.PHASECHK.TRANS64.TRYWAIT P2, [UR4], R2 ;  /* 0x00000002ff0005a7 */ /* 0x0004e20008041104 */
[----:B------:R-:W-:Y:S01]  /*3b00*/  ULEA.HI UR4, UR45, UR45, URZ, 0x1 ;  /* 0x0000002d2d047291 */ /* 0x000fe2000f8f08ff */
[----:B-1----:R-:W-:-:S03]  /*3b10*/  LOP3.LUT P1, RZ, R6, 0x1, RZ, 0xc0, !PT ;  /* 0x0000000106ff7812 */ /* 0x002fc6000782c0ff */
[----:B------:R-:W-:Y:S02]  /*3b20*/  USHF.L.U32 UR5, UR4, 0x3, URZ ;  /* 0x0000000304057899 */ /* 0x000fe400080006ff */
[----:B------:R-:W-:Y:S02]  /*3b30*/  ULOP3.LUT UR36, UR4, 0xffe, URZ, 0xc0, !UPT ;  /* 0x00000ffe04247892 */ /* 0x000fe4000f8ec0ff */
[----:B------:R-:W-:Y:S02]  /*3b40*/  ULOP3.LUT UR4, UR5, 0xfffffff0, URZ, 0xc0, !UPT ;  /* 0xfffffff005047892 */ /* 0x000fe4000f8ec0ff */
[----:B------:R-:W-:Y:S02]  /*3b50*/  UIADD3 UR36, UPT, UPT, -UR36, UR45, URZ ;  /* 0x0000002d24247290 */ /* 0x000fe4000fffe1ff */
[----:B------:R-:W-:Y:S01]  /*3b60*/  UIADD3 UR4, UPT, UPT, UR65, UR4, URZ ;  /* 0x0000000441047290 */ /* 0x000fe2000fffe0ff */
[----:B------:R-:W1:Y:S03]  /*3b70*/  SYNCS.PHASECHK.TRANS64.TRYWAIT P0, [UR46+0x110], R0 ;  /* 0x00011000ff0075a7 */ /* 0x000e66000800112e */
[----:B------:R-:W-:Y:S01]  /*3b80*/  ULEA UR36, UR36, UR4, 0x14 ;  /* 0x0000000424247291 */ /* 0x000fe2000f8ea0ff */
[----:B-123--:R-:W-:Y:S11]  /*3b90*/  @!P0 BRA `(.L_x_69) ;  /* 0x0000003000988947 */ /* 0x00eff60003800000 */
.L_x_136:
[----:B------:R-:W-:Y:S01]  /*3ba0*/  IADD3 R10, PT, PT, R10, 0x1, RZ ;  /* 0x000000010a0a7810 */ /* 0x000fe20007ffe0ff */
[----:B------:R-:W-:Y:S06]  /*3bb0*/  BRA.U !UP4, `(.L_x_70) ;  /* 0x000000050c107547 */ /* 0x000fec000b800000 */
[----:B------:R-:W-:Y:S01]  /*3bc0*/  UPLOP3.LUT UP2, UPT, UPT, UPT, UPT, 0x40, 0x4 ;  /* 0x000000000004789c */ /* 0x000fe20003f4e870 */
[----:B------:R-:W-:Y:S01]  /*3bd0*/  UMOV UR38, UR64 ;  /* 0x0000004000267c82 */ /* 0x000fe20008000000 */
[----:B------:R-:W-:Y:S01]  /*3be0*/  UMOV UR37, UR47 ;  /* 0x0000002f00257c82 */ /* 0x000fe20008000000 */
[----:B------:R-:W-:-:S08]  /*3bf0*/  UMOV UR5, UR39 ;  /* 0x0000002700057c82 */ /* 0x000fd00008000000 */
.L_x_73:
[----:B------:R-:W-:Y:S02]  /*3c00*/  UIADD3 UR38, UPT, UPT, UR38, 0x1, URZ ;  /* 0x0000000126267890 */ /* 0x000fe4000fffe0ff */
[----:B------:R-:W-:Y:S02]  /*3c10*/  ULEA UR7, UR5, UR41, 0x3 ;  /* 0x0000002905077291 */ /* 0x000fe4000f8e18ff */
[----:B------:R-:W-:Y:S01]  /*3c20*/  UISETP.NE.AND UP3, UPT, UR38, URZ, UPT ;  /* 0x000000ff2600728c */ /* 0x000fe2000bf65270 */
[----:B--23--:R-:W-:Y:S10]  /*3c30*/  @P2 BRA `(.L_x_71) ;  /* 0x00000000000c2947 */ /* 0x00cff40003800000 */
[----:B-1----:R-:W-:Y:S04]  /*3c40*/  SHF.L.U32 R3, R8, 0x1f, RZ ;  /* 0x0000001f08037819 */ /* 0x002fe800000006ff */
[----:B------:R-:W1:Y:S02]  /*3c50*/  SYNCS.PHASECHK.TRANS64.TRYWAIT P0, [UR7], R3 ;  /* 0x00000003ff0075a7 */ /* 0x000e640008001107 */
[----:B-1----:R-:W-:Y:S05]  /*3c60*/  @!P0 BRA `(.L_x_72) ;  /* 0x00000030007c8947 */ /* 0x002fea0003800000 */
.L_x_71:
[----:B------:R-:W-:Y:S01]  /*3c70*/  UISETP.NE.AND UP0, UPT, UR37, 0x1, UPT ;  /* 0x000000012500788c */ /* 0x000fe2000bf05270 */
[----:B------:R-:W-:Y:S01]  /*3c80*/  PLOP3.LUT P2, PT, PT, PT, PT, 0x80, 0x8 ;  /* 0x000000000008781c */ /* 0x000fe20003f4f070 */
[----:B------:R-:W-:Y:S02]  /*3c90*/  UIADD3 UR4, UPT, UPT, UR5, 0x1, URZ ;  /* 0x0000000105047890 */ /* 0x000fe4000fffe0ff */
[----:B------:R-:W-:Y:S02]  /*3ca0*/  UIADD3 UR40, UPT, UPT, UR7, 0x58, URZ ;  /* 0x0000005807287890 */ /* 0x000fe4000fffe0ff */
[----:B------:R-:W-:Y:S01]  /*3cb0*/  UISETP.NE.AND UP1, UPT, UR4, 0xb, UPT ;  /* 0x0000000b0400788c */ /* 0x000fe2000bf25270 */
[----:B------:R-:W-:Y:S01]  /*3cc0*/  PLOP3.LUT P0, PT, PT, PT, UP0, 0x80, 0x8 ;  /* 0x000000000008781c */ /* 0x000fe20003f0f008 */
[----:B------:R-:W-:Y:S02]  /*3cd0*/  UIADD3 UR37, UPT, UPT, UR37, -0x1, URZ ;  /* 0xffffffff25257890 */ /* 0x000fe4000fffe0ff */
[----:B------:R-:W-:Y:S02]  /*3ce0*/  USEL UR6, URZ, 0x1, UP1 ;  /* 0x00000001ff067887 */ /* 0x000fe40008800000 */
[----:B------:R-:W-:Y:S01]  /*3cf0*/  USEL UR39, UR4, URZ, UP1 ;  /* 0x000000ff04277287 */ /* 0x000fe20008800000 */
[----:B------:R-:W-:Y:S01]  /*3d00*/  UMOV UR7, 0x40004040 ;  /* 0x4000404000077882 */ /* 0x000fe20000000000 */
[----:B------:R-:W-:Y:S02]  /*3d10*/  UMOV UR35, 0x40004040 ;  /* 0x4000404000237882 */ /* 0x000fe40000000000 */
[----:B------:R-:W-:Y:S01]  /*3d20*/  @UP0 ULEA UR4, UR39, UR41, 0x3 ;  /* 0x0000002927040291 */ /* 0x000fe2000f8e18ff */
[----:B------:R-:W-:Y:S01]  /*3d30*/  LOP3.LUT R8, R8, UR6, RZ, 0x3c, !PT ;  /* 0x0000000608087c12 */ /* 0x000fe2000f8e3cff */
[----:B------:R-:W-:Y:S01]  /*3d40*/  ULEA UR6, UR5, UR44, 0x8 ;  /* 0x0000002c05067291 */ /* 0x000fe2000f8e40ff */
[----:B------:R-:W-:Y:S02]  /*3d50*/  UMOV UR33, 0x40004040 ;  /* 0x4000404000217882 */ /* 0x000fe40000000000 */
[----:B-1----:R-:W-:Y:S01]  /*3d60*/  @P0 SHF.L.U32 R0, R8, 0x1f, RZ ;  /* 0x0000001f08000819 */ /* 0x002fe200000006ff */
[----:B------:R-:W-:Y:S02]  /*3d70*/  UIADD3 UR34, UPT, UPT, UR6, 0x2, URZ ;  /* 0x0000000206227890 */ /* 0x000fe4000fffe0ff */
[----:B------:R-:W-:Y:S01]  /*3d80*/  UIADD3 UR30, UPT, UPT, UR6, 0x4, URZ ;  /* 0x00000004061e7890 */ /* 0x000fe2000fffe0ff */
[----:B------:R2:W3:Y:S01]  /*3d90*/  @P0 SYNCS.PHASECHK.TRANS64.TRYWAIT P2, [UR4], R0 ;  /* 0x00000000ff0005a7 */ /* 0x0004e20008041104 */
[----:B------:R-:W-:Y:S02]  /*3da0*/  ULEA UR4, UR5, UR43, 0xa ;  /* 0x0000002b05047291 */ /* 0x000fe4000f8e50ff */
[----:B------:R-:W-:Y:S02]  /*3db0*/  UIADD3 UR26, UPT, UPT, UR6, 0x6, URZ ;  /* 0x00000006061a7890 */ /* 0x000fe4000fffe0ff */
        /* <DEDUP_REMOVED lines=10> */
[----:B------:R-:W-:Y:S01]  /*3e60*/  UIADD3 UR8, UPT, UPT, UR4, 0x206, URZ ;  /* 0x0000020604087890 */ /* 0x000fe2000fffe0ff */
[----:B------:R-:W-:Y:S01]  /*3e70*/  UMOV UR5, 0x40004040 ;  /* 0x4000404000057882 */ /* 0x000fe20000000000 */
[----:B------:R-:W-:Y:S01]  /*3e80*/  UMOV UR31, 0x40004040 ;  /* 0x40004040001f7882 */ /* 0x000fe20000000000 */
[----:B------:R1:W-:Y:S01]  /*3e90*/  UTCIMMA gdesc[UR4], gdesc[UR6], tmem[UR36], tmem[UR62], idesc[UR63], UP2 ;  /* 0x00ff3e06040075ea */ /* 0x0003e20009000124 */
[----:B------:R-:W-:Y:S01]  /*3ea0*/  UPLOP3.LUT UP2, UPT, UPT, UPT, UPT, 0x80, 0x8 ;  /* 0x000000000008789c */ /* 0x000fe20003f4f070 */
[----:B------:R2:W-:Y:S01]  /*3eb0*/  UTCIMMA gdesc[UR32], gdesc[UR34], tmem[UR36], tmem[UR60], idesc[UR61], UPT ;  /* 0x00ff3c22200075ea */ /* 0x0005e2000b800124 */
[----:B------:R-:W-:Y:S01]  /*3ec0*/  UMOV UR29, 0x40004040 ;  /* 0x40004040001d7882 */ /* 0x000fe20000000000 */
[----:B------:R-:W-:Y:S01]  /*3ed0*/  UMOV UR27, 0x40004040 ;  /* 0x40004040001b7882 */ /* 0x000fe20000000000 */
        /* <DEDUP_REMOVED lines=12> */
[----:B------:R-:W-:Y:S01]  /*3fa0*/  UMOV UR9, 0x40004040 ;  /* 0x4000404000097882 */ /* 0x000fe20000000000 */
[----:B------:R2:W-:Y:S01]  /*3fb0*/  UTCIMMA gdesc[UR12], gdesc[UR14], tmem[UR36], tmem[UR50], idesc[UR51], UPT ;  /* 0x00ff320e0c0075ea */ /* 0x0005e2000b800124 */
[----:B------:R2:W-:Y:S01]  /*3fc0*/  UTCIMMA gdesc[UR8], gdesc[UR10], tmem[UR36], tmem[UR48], idesc[UR49], UPT ;  /* 0x00ff300a080075ea */ /* 0x0005e2000b800124 */
[----:B------:R2:W-:Y:S01]  /*3fd0*/  UTCBAR.MULTICAST [UR40], URZ, UR42 ;  /* 0x000000ff280073e9 */ /* 0x0005e2000800082a */
[----:B-1----:R-:W-:Y:S01]  /*3fe0*/  UMOV UR5, UR39 ;  /* 0x0000002700057c82 */ /* 0x002fe20008000000 */
[----:B------:R-:W-:Y:S05]  /*3ff0*/  BRA.U UP3, `(.L_x_73) ;  /* 0xfffffffd03007547 */ /* 0x000fea000b83ffff */
.L_x_70:
[----:B------:R-:W-:Y:S01]  /*4000*/  UIADD3 UR4, UPT, UPT, UR45, 0x1, URZ ;  /* 0x000000012d047890 */ /* 0x000fe2000fffe0ff */
[C---:B------:R-:W-:Y:S01]  /*4010*/  ISETP.NE.AND P0, PT, R10.reuse, 0x2, PT ;  /* 0x000000020a00780c */ /* 0x040fe20003f05270 */
[----:B------:R-:W-:Y:S02]  /*4020*/  UIADD3 UR5, UPT, UPT, UR46, 0xf0, URZ ;  /* 0x000000f02e057890 */ /* 0x000fe4000fffe0ff */
[----:B------:R-:W-:Y:S01]  /*4030*/  UISETP.NE.AND UP0, UPT, UR4, 0x4, UPT ;  /* 0x000000040400788c */ /* 0x000fe2000bf05270 */
[----:B-12---:R-:W-:Y:S02]  /*4040*/  SEL R0, RZ, 0x1, P0 ;  /* 0x00000001ff007807 */ /* 0x006fe40000000000 */
[----:B------:R-:W-:Y:S01]  /*4050*/  SEL R10, R10, RZ, P0 ;  /* 0x000000ff0a0a7207 */ /* 0x000fe20000000000 */
[----:B------:R-:W-:Y:S01]  /*4060*/  USEL UR6, URZ, 0x1, UP0 ;  /* 0x00000001ff067887 */ /* 0x000fe20008000000 */
[----:B------:R-:W-:Y:S01]  /*4070*/  LOP3.LUT R9, R9, R0, RZ, 0x3c, !PT ;  /* 0x0000000009097212 */ /* 0x000fe200078e3cff */
[----:B------:R-:W-:Y:S01]  /*4080*/  USEL UR45, UR4, URZ, UP0 ;  /* 0x000000ff042d7287 */ /* 0x000fe20008000000 */
[----:B------:R1:W-:Y:S03]  /*4090*/  UTCBAR [UR5], URZ ;  /* 0x000000ff050073e9 */ /* 0x0003e600080000ff */
[----:B------:R-:W-:Y:S01]  /*40a0*/  LOP3.LUT R11, R11, UR6, RZ, 0x3c, !PT ;  /* 0x000000060b0b7c12 */ /* 0x000fe2000f8e3cff */
[----:B------:R-:W-:Y:S07]  /*40b0*/  @P1 BRA `(.L_x_74) ;  /* 0xfffffff800381947 */ /* 0x000fee000383ffff */
[----:B------:R-:W2:Y:S01]  /*40c0*/  S2UR UR8, SR_CgaCtaId ;  /* 0x00000000000879c3 */ /* 0x000ea20000008800 */
[----:B------:R-:W-:Y:S01]  /*40d0*/  ELECT P0, URZ, PT ;  /* 0x0000000000ff782f */ /* 0x000fe20003800000 */
[----:B------:R-:W-:Y:S01]  /*40e0*/  IMAD.MOV.U32 R0, RZ, RZ, 0x1 ;  /* 0x00000001ff007424 */ /* 0x000fe200078e00ff */
[----:B------:R-:W-:Y:S01]  /*40f0*/  UIADD3 UR41, UPT, UPT, UR41, 0x110, URZ ;  /* 0x0000011029297890 */ /* 0x000fe2000fffe0ff */
[----:B------:R-:W-:Y:S01]  /*4100*/  SHF.L.U32 R3, R11, 0x1f, RZ ;  /* 0x0000001f0b037819 */ /* 0x000fe200000006ff */
[----:B------:R-:W-:-:S03]  /*4110*/  UMOV UR4, 0x40 ;  /* 0x0000004000047882 */ /* 0x000fc60000000000 */
[----:B------:R-:W-:Y:S01]  /*4120*/  UVIRTCOUNT.DEALLOC.SMPOOL 0x80 ;  /* 0x000000800000784c */ /* 0x000fe20000000000 */
[----:B--2---:R-:W-:Y:S02]  /*4130*/  ULEA UR8, UR8, UR4, 0x18 ;  /* 0x0000000408087291 */ /* 0x004fe4000f8ec0ff */
[----:B------:R-:W-:-:S07]  /*4140*/  ULEA UR4, UR45, UR41, 0x3 ;  /* 0x000000292d047291 */ /* 0x000fce000f8e18ff */
[----:B------:R2:W-:Y:S02]  /*4150*/  @P0 STS.U8 [UR8+0x1c], R0 ;  /* 0x00001c00ff000988 */ /* 0x0005e40008000008 */
[----:B------:R-:W4:Y:S02]  /*4160*/  SYNCS.PHASECHK.TRANS64.TRYWAIT P0, [UR4], R3 ;  /* 0x00000003ff0075a7 */ /* 0x000f240008001104 */
[----:B--2-4-:R-:W-:Y:S05]  /*4170*/  @!P0 BRA `(.L_x_75) ;  /* 0x0000002c00508947 */ /* 0x014fea0003800000 */
.L_x_139:
[----:B------:R-:W-:-:S04]  /*4180*/  UIADD3 UR4, UPT, UPT, UR45, 0x1, URZ ;  /* 0x000000012d047890 */ /* 0x000fc8000fffe0ff */
[----:B------:R-:W-:-:S04]  /*4190*/  UISETP.NE.AND UP0, UPT, UR4, 0x4, UPT ;  /* 0x000000040400788c */ /* 0x000fc8000bf05270 */
[----:B------:R-:W-:Y:S02]  /*41a0*/  USEL UR6, URZ, 0x1, UP0 ;  /* 0x00000001ff067887 */ /* 0x000fe40008000000 */
[----:B------:R-:W-:-:S04]  /*41b0*/  USEL UR4, UR4, URZ, UP0 ;  /* 0x000000ff04047287 */ /* 0x000fc80008000000 */
[----:B-1----:R-:W-:Y:S01]  /*41c0*/  ULEA UR5, UR4, UR41, 0x3 ;  /* 0x0000002904057291 */ /* 0x002fe2000f8e18ff */
[----:B------:R-:W-:-:S04]  /*41d0*/  LOP3.LUT R2, R11, UR6, RZ, 0x3c, !PT ;  /* 0x000000060b027c12 */ /* 0x000fc8000f8e3cff */
[----:B--2---:R-:W-:-:S04]  /*41e0*/  SHF.L.U32 R3, R2, 0x1f, RZ ;  /* 0x0000001f02037819 */ /* 0x004fc800000006ff */
[----:B------:R-:W1:Y:S02]  /*41f0*/  SYNCS.PHASECHK.TRANS64.TRYWAIT P0, [UR5], R3 ;  /* 0x00000003ff0075a7 */ /* 0x000e640008001105 */
[----:B-1----:R-:W-:Y:S05]  /*4200*/  @!P0 BRA `(.L_x_76) ;  /* 0x0000002c00448947 */ /* 0x002fea0003800000 */
.L_x_141:
        /* <DEDUP_REMOVED lines=9> */
.L_x_143:
[----:B------:R-:W-:-:S04]  /*42a0*/  UIADD3 UR4, UPT, UPT, UR4, 0x1, URZ ;  /* 0x0000000104047890 */ /* 0x000fc8000fffe0ff */
[----:B------:R-:W-:-:S04]  /*42b0*/  UISETP.NE.AND UP0, UPT, UR4, 0x4, UPT ;  /* 0x000000040400788c */ /* 0x000fc8000bf05270 */
[----:B------:R-:W-:Y:S02]  /*42c0*/  USEL UR5, URZ, 0x1, UP0 ;  /* 0x00000001ff057887 */ /* 0x000fe40008000000 */
[----:B------:R-:W-:-:S04]  /*42d0*/  USEL UR4, UR4, URZ, UP0 ;  /* 0x000000ff04047287 */ /* 0x000fc80008000000 */
[----:B------:R-:W-:Y:S01]  /*42e0*/  ULEA UR4, UR4, UR41, 0x3 ;  /* 0x0000002904047291 */ /* 0x000fe2000f8e18ff */
[----:B-1----:R-:W-:-:S04]  /*42f0*/  LOP3.LUT R3, R2, UR5, RZ, 0x3c, !PT ;  /* 0x0000000502037c12 */ /* 0x002fc8000f8e3cff */
[----:B------:R-:W-:-:S04]  /*4300*/  SHF.L.U32 R3, R3, 0x1f, RZ ;  /* 0x0000001f03037819 */ /* 0x000fc800000006ff */
[----:B------:R-:W1:Y:S02]  /*4310*/  SYNCS.PHASECHK.TRANS64.TRYWAIT P0, [UR4], R3 ;  /* 0x00000003ff0075a7 */ /* 0x000e640008001104 */
[----:B-1----:R-:W-:Y:S05]  /*4320*/  @!P0 BRA `(.L_x_78) ;  /* 0x0000002c002c8947 */ /* 0x002fea0003800000 */
.L_x_145:
[----:B------:R-:W-:Y:S01]  /*4330*/  NOP ;  /* 0x0000000000007918 */ /* 0x000fe20000000000 */
[----:B-1----:R-:W1:Y:S01]  /*4340*/  LDS R0, [UR8+0x14] ;  /* 0x00001408ff007984 */ /* 0x002e620008000800 */
[----:B------:R-:W-:Y:S01]  /*4350*/  ULOP3.LUT UR4, UR65, 0xffff, URZ, 0xc0, !UPT ;  /* 0x0000ffff41047892 */ /* 0x000fe2000f8ec0ff */
[----:B------:R-:W-:Y:S01]  /*4360*/  UMOV UR5, 0xffff ;  /* 0x0000ffff00057882 */ /* 0x000fe20000000000 */
[----:B------:R-:W-:Y:S02]  /*4370*/  UMOV UR6, 0x1 ;  /* 0x0000000100067882 */ /* 0x000fe40000000000 */
[----:B------:R-:W-:-:S04]  /*4380*/  USHF.R.U32.HI UR4, URZ, 0x5, UR4 ;  /* 0x00000005ff047899 */ /* 0x000fc80008011604 */
[----:B------:R-:W-:Y:S02]  /*4390*/  USHF.L.U32 UR5, UR5, UR4, URZ ;  /* 0x0000000405057299 */ /* 0x000fe400080006ff */
[----:B------:R-:W-:-:S04]  /*43a0*/  USHF.L.U32 UR4, UR6, UR4, URZ ;  /* 0x0000000406047299 */ /* 0x000fc800080006ff */
[----:B-1----:R-:W-:-:S04]  /*43b0*/  LOP3.LUT R0, R0, UR5, RZ, 0xc0, !PT ;  /* 0x0000000500007c12 */ /* 0x002fc8000f8ec0ff */
[----:B------:R-:W-:-:S13]  /*43c0*/  ISETP.NE.AND P0, PT, R0, UR5, PT ;  /* 0x0000000500007c0c */ /* 0x000fda000bf05270 */
[----:B------:R-:W-:Y:S05]  /*43d0*/  @P0 BRA `(.L_x_79) ;  /* 0x0000000000580947 */ /* 0x000fea0003800000 */
[----:B------:R-:W1:Y:S02]  /*43e0*/  LDS R0, [UR8+0x18] ;  /* 0x00001808ff007984 */ /* 0x000e640008000800 */
[----:B-1----:R-:W-:-:S04]  /*43f0*/  LOP3.LUT R0, R0, UR4, RZ, 0xc0, !PT ;  /* 0x0000000400007c12 */ /* 0x002fc8000f8ec0ff */
[----:B------:R-:W-:-:S13]  /*4400*/  ISETP.NE.AND P0, PT, R0, UR4, PT ;  /* 0x0000000400007c0c */ /* 0x000fda000bf05270 */
[----:B------:R-:W-:Y:S05]  /*4410*/  @P0 BRA `(.L_x_80) ;  /* 0x00000000003c0947 */ /* 0x000fea0003800000 */
[----:B------:R-:W1:Y:S01]  /*4420*/  S2R R2, SR_LANEID ;  /* 0x0000000000027919 */ /* 0x000e620000000000 */
[----:B------:R-:W-:Y:S01]  /*4430*/  ULOP3.LUT UR5, URZ, UR5, URZ, 0x33, !UPT ;  /* 0x00000005ff057292 */ /* 0x000fe2000f8e33ff */
[----:B------:R-:W-:Y:S01]  /*4440*/  LOP3.LUT R4, RZ, UR4, RZ, 0x33, !PT ;  /* 0x00000004ff047c12 */ /* 0x000fe2000f8e33ff */
[----:B------:R-:W-:Y:S02]  /*4450*/  VOTEU.ANY UR4, UPT, PT ;  /* 0x0000000000047886 */ /* 0x000fe400038e0100 */
[----:B------:R-:W-:Y:S01]  /*4460*/  UFLO.U32 UR4, UR4 ;  /* 0x00000004000472bd */ /* 0x000fe200080e0000 */
[----:B------:R-:W2:Y:S01]  /*4470*/  REDUX UR6, R4 ;  /* 0x00000000040673c4 */ /* 0x000ea20000000000 */
[----:B------:R-:W-:-:S06]  /*4480*/  IMAD.U32 R0, RZ, RZ, UR5 ;  /* 0x00000005ff007e24 */ /* 0x000fcc000f8e00ff */
[----:B------:R4:W-:Y:S01]  /*4490*/  UTCATOMSWS.AND URZ, UR5 ;  /* 0x0000000500ff79e3 */ /* 0x0009e20008000000 */
[----:B------:R-:W3:Y:S01]  /*44a0*/  REDUX UR7, R0 ;  /* 0x00000000000773c4 */ /* 0x000ee20000000000 */
[----:B-1----:R-:W-:Y:S01]  /*44b0*/  ISETP.EQ.U32.AND P0, PT, R2, UR4, PT ;  /* 0x0000000402007c0c */ /* 0x002fe2000bf02070 */
[----:B--2---:R-:W-:Y:S01]  /*44c0*/  IMAD.U32 R2, RZ, RZ, UR6 ;  /* 0x00000006ff027e24 */ /* 0x004fe2000f8e00ff */
[----:B---3--:R-:W-:-:S11]  /*44d0*/  MOV R3, UR7 ;  /* 0x0000000700037c02 */ /* 0x008fd60008000f00 */
[----:B------:R4:W-:Y:S04]  /*44e0*/  @P0 ATOMS.AND RZ, [UR8+0x14], R3 ;  /* 0x00001403ffff098c */ /* 0x0009e8000a800008 */
[----:B------:R4:W-:Y:S01]  /*44f0*/  @P0 ATOMS.AND RZ, [UR8+0x18], R2 ;  /* 0x00001802ffff098c */ /* 0x0009e2000a800008 */
[----:B------:R-:W-:Y:S05]  /*4500*/  BRA `(.L_x_81) ;  /* 0x0000000000147947 */ /* 0x000fea0003800000 */
.L_x_80:
[----:B------:R-:W-:Y:S02]  /*4510*/  MOV R2, 0x4530 ;  /* 0x0000453000027802 */ /* 0x000fe40000000f00 */
[----:B---3-5:R-:W-:Y:S05]  /*4520*/  CALL.REL.NOINC `($__internal_0_$__cuda_sm10x_tcgen05_guardrail_trap_col_being_dealloced_not_returned_by_alloc) ;  /* 0x0000002c004c7944 */ /* 0x028fea0003c00000 */
[----:B------:R-:W-:Y:S05]  /*4530*/  BRA `(.L_x_81) ;  /* 0x0000000000087947 */ /* 0x000fea0003800000 */
.L_x_79:
[----:B------:R-:W-:Y:S02]  /*4540*/  MOV R2, 0x4560 ;  /* 0x0000456000027802 */ /* 0x000fe40000000f00 */
[----:B---3-5:R-:W-:Y:S05]  /*4550*/  CALL.REL.NOINC `($__internal_2_$__cuda_sm10x_tcgen05_guardrail_trap_unallocated_columns_being_dealloced) ;  /* 0x0000002c00587944 */ /* 0x028fea0003c00000 */
.L_x_81:
[----:B------:R-:W-:Y:S01]  /*4560*/  NOP ;  /* 0x0000000000007918 */ /* 0x000fe20000000000 */
[----:B----4-:R-:W-:Y:S05]  /*4570*/  EXIT ;  /* 0x000000000000794d */ /* 0x010fea0003800000 */
.L_x_63:
[----:B------:R-:W-:-:S09]  /*4580*/  UISETP.NE.OR UP0, UPT, UR18, 0x3, !UP3 ;  /* 0x000000031200788c */ /* 0x000fd2000df05670 */
[----:B------:R-:W-:Y:S05]  /*4590*/  BRA.U UP0, `(.L_x_82) ;  /* 0x0000000d00387547 */ /* 0x000fea000b800000 */
[----:B------:R-:W2:Y:S01]  /*45a0*/  LDCU.64 UR4, c[0x0][0x888] ;  /* 0x00011100ff0477ac */ /* 0x000ea20008000a00 */
[----:B------:R-:W3:Y:S01]  /*45b0*/  LDC.64 R12, c[0x0][0x348] ;  /* 0x0000d200ff0c7b82 */ /* 0x000ee20000000a00 */
[----:B------:R-:W-:Y:S02]  /*45c0*/  HFMA2 R9, -RZ, RZ, 0, 0 ;  /* 0x00000000ff097431 */ /* 0x000fe400000001ff */
[----:B------:R-:W-:Y:S01]  /*45d0*/  IMAD.MOV.U32 R11, RZ, RZ, 0x1 ;  /* 0x00000001ff0b7424 */ /* 0x000fe200078e00ff */
[----:B------:R-:W4:Y:S01]  /*45e0*/  LDCU UR33, c[0x0][0x370] ;  /* 0x00006e00ff2177ac */ /* 0x000f220008000800 */
[----:B------:R-:W-:Y:S01]  /*45f0*/  IMAD.MOV.U32 R10, RZ, RZ, RZ ;  /* 0x000000ffff0a7224 */ /* 0x000fe200078e00ff */
[----:B------:R-:W-:Y:S01]  /*4600*/  MOV R8, 0x400 ;  /* 0x0000040000087802 */ /* 0x000fe20000000f00 */
[----:B------:R-:W4:Y:S01]  /*4610*/  LDCU.128 UR28, c[0x0][0xb10] ;  /* 0x00016200ff1c77ac */ /* 0x000f220008000c00 */
[----:B------:R-:W1:Y:S01]  /*4620*/  LDCU UR32, c[0x0][0x374] ;  /* 0x00006e80ff2077ac */ /* 0x000e620008000800 */
[----:B------:R-:W1:Y:S01]  /*4630*/  LDCU.64 UR26, c[0x0][0x890] ;  /* 0x00011200ff1a77ac */ /* 0x000e620008000a00 */
[----:B--2---:R-:W-:Y:S01]  /*4640*/  UISETP.NE.U32.AND UP0, UPT, UR4, URZ, UPT ;  /* 0x000000ff0400728c */ /* 0x004fe2000bf05070 */
[----:B------:R-:W2:Y:S01]  /*4650*/  LDCU UR16, c[0x0][0xb0c] ;  /* 0x00016180ff1077ac */ /* 0x000ea20008000800 */
[----:B------:R-:W3:Y:S01]  /*4660*/  LDCU UR38, c[0x0][0xb20] ;  /* 0x00016400ff2677ac */ /* 0x000ee20008000800 */
[----:B------:R-:W3:Y:S01]  /*4670*/  LDCU UR4, c[0x0][0xb30] ;  /* 0x00016600ff0477ac */ /* 0x000ee20008000800 */
[----:B------:R-:W-:Y:S01]  /*4680*/  UMOV UR17, 0x400 ;  /* 0x0000040000117882 */ /* 0x000fe20000000000 */
[----:B----4-:R-:W-:-:S02]  /*4690*/  UIMAD.WIDE.U32 UR6, UR33, UR28, URZ ;  /* 0x0000001c210672a5 */ /* 0x010fc4000f8e00ff */
[----:B-1----:R-:W-:Y:S02]  /*46a0*/  UIMAD.WIDE.U32 UR8, UR32, UR31, URZ ;  /* 0x0000001f200872a5 */ /* 0x002fe4000f8e00ff */
[----:B------:R-:W-:Y:S02]  /*46b0*/  ULEA UR17, UR51, UR17, 0x18 ;  /* 0x0000001133117291 */ /* 0x000fe4000f8ec0ff */
[----:B------:R-:W-:Y:S02]  /*46c0*/  UISETP.NE.AND.EX UP5, UPT, UR5, URZ, UPT, UP0 ;  /* 0x000000ff0500728c */ /* 0x000fe4000bfa5300 */
[----:B------:R-:W-:Y:S02]  /*46d0*/  UISETP.NE.U32.AND UP6, UPT, UR26, URZ, UPT ;  /* 0x000000ff1a00728c */ /* 0x000fe4000bfc5070 */
[----:B------:R-:W-:Y:S02]  /*46e0*/  UIADD3 UR5, UPT, UPT, UR17, 0xb0, URZ ;  /* 0x000000b011057890 */ /* 0x000fe4000fffe0ff */
[----:B------:R-:W-:Y:S01]  /*46f0*/  UISETP.NE.AND UP0, UPT, UR41, 0x1, UPT ;  /* 0x000000012900788c */ /* 0x000fe2000bf05270 */
[----:B------:R-:W-:Y:S01]  /*4700*/  UMOV UR35, UR7 ;  /* 0x0000000700237c82 */ /* 0x000fe20008000000 */
[----:B------:R-:W-:Y:S01]  /*4710*/  UMOV UR34, UR9 ;  /* 0x0000000900227c82 */ /* 0x000fe20008000000 */
[----:B------:R-:W-:-:S02]  /*4720*/  USEL UR37, URZ, 0x1, UP4 ;  /* 0x00000001ff257887 */ /* 0x000fc4000a000000 */
[----:B--2---:R-:W-:Y:S02]  /*4730*/  UISETP.NE.AND UP0, UPT, UR16, 0x1, UPT ;  /* 0x000000011000788c */ /* 0x004fe4000bf05270 */
[----:B------:R-:W-:Y:S02]  /*4740*/  UPLOP3.LUT UP4, UPT, UPT, UPT, UPT, 0x40, 0x4 ;  /* 0x000000000004789c */ /* 0x000fe40003f8e870 */
[----:B------:R-:W-:Y:S01]  /*4750*/  UISETP.GE.AND UP2, UPT, UR41, 0x1, UPT ;  /* 0x000000012900788c */ /* 0x000fe2000bf46270 */
[----:B------:R-:W1:Y:S01]  /*4760*/  LDCU.64 UR14, c[0x0][0xb28] ;  /* 0x00016500ff0e77ac */ /* 0x000e620008000a00 */
[----:B------:R-:W-:Y:S02]  /*4770*/  UISETP.NE.AND.EX UP6, UPT, UR27, URZ, UPT, UP6 ;  /* 0x000000ff1b00728c */ /* 0x000fe4000bfc5360 */
[----:B------:R-:W-:Y:S02]  /*4780*/  UPRMT UR51, UR51, 0x654, UR5 ;  /* 0x0000065433337896 */ /* 0x000fe40008000005 */
[----:B------:R-:W-:-:S02]  /*4790*/  USHF.R.U32.HI UR35, URZ, UR29, UR35 ;  /* 0x0000001dff237299 */ /* 0x000fc40008011623 */
[----:B---3--:R-:W-:Y:S02]  /*47a0*/  USHF.R.U32.HI UR34, URZ, UR38, UR34 ;  /* 0x00000026ff227299 */ /* 0x008fe40008011622 */
[----:B------:R-:W-:Y:S02]  /*47b0*/  UISETP.NE.AND UP0, UPT, UR30, 0x1, UPT ;  /* 0x000000011e00788c */ /* 0x000fe4000bf05270 */
[----:B------:R-:W-:-:S11]  /*47c0*/  UISETP.NE.AND UP3, UPT, UR4, 0x1, UPT ;  /* 0x000000010400788c */ /* 0x000fd6000bf65270 */
.L_x_90:
[C---:B------:R-:W-:Y:S02]  /*47d0*/  LEA R3, R10.reuse, UR17, 0x3 ;  /* 0x000000110a037c11 */ /* 0x040fe4000f8e18ff */
[----:B------:R-:W-:Y:S02]  /*47e0*/  SHF.L.U32 R0, R9, 0x1f, RZ ;  /* 0x0000001f09007819 */ /* 0x000fe400000006ff */
[----:B------:R-:W-:Y:S02]  /*47f0*/  LEA R5, R10, UR17, 0x4 ;  /* 0x000000110a057c11 */ /* 0x000fe4000f8e20ff */
[----:B--2---:R-:W2:Y:S02]  /*4800*/  SYNCS.PHASECHK.TRANS64.TRYWAIT P0, [R3+URZ+0xd0], R0 ;  /* 0x0000d000030075a7 */ /* 0x004ea400080011ff */
[----:B--2---:R-:W-:Y:S05]  /*4810*/  @!P0 BRA `(.L_x_83) ;  /* 0x0000002800088947 */ /* 0x004fea0003800000 */
.L_x_146:
[----:B------:R-:W3:Y:S01]  /*4820*/  LDS.128 R4, [R5+0x160] ;  /* 0x0001600005047984 */ /* 0x000ee20000000c00 */
[----:B------:R-:W-:Y:S01]  /*4830*/  UISETP.GE.AND UP0, UPT, UR41, 0x1, UPT ;  /* 0x000000012900788c */ /* 0x000fe2000bf06270 */
[----:B------:R-:W-:Y:S01]  /*4840*/  @!PT LDS RZ, [RZ] ;  /* 0x00000000fffff984 */ /* 0x000fe20000000800 */
[----:B------:R-:W-:Y:S01]  /*4850*/  @!PT LDS RZ, [RZ] ;  /* 0x00000000fffff984 */ /* 0x000fe20000000800 */
[----:B------:R-:W-:Y:S01]  /*4860*/  @!PT LDS RZ, [RZ] ;  /* 0x00000000fffff984 */ /* 0x000fe20000000800 */
[----:B------:R-:W-:Y:S01]  /*4870*/  @!PT LDS RZ, [RZ] ;  /* 0x00000000fffff984 */ /* 0x000fe20000000800 */
[----:B------:R4:W-:Y:S06]  /*4880*/  MEMBAR.ALL.CTA ;  /* 0x0000000000007992 */ /* 0x0009ec0000008000 */
[----:B----4-:R-:W4:Y:S01]  /*4890*/  FENCE.VIEW.ASYNC.S ;  /* 0x00000000000073c6 */ /* 0x010f220000000000 */
[----:B---3--:R-:W-:Y:S11]  /*48a0*/  LOP3.LUT P0, RZ, R6, 0x1, RZ, 0xc0, !PT ;  /* 0x0000000106ff7812 */ /* 0x008ff6000780c0ff */
[----:B------:R-:W-:Y:S02]  /*48b0*/  @!UPT UIADD3 URZ, UPT, UPT, URZ, URZ, URZ ;  /* 0x000000fffffff290 */ /* 0x000fe4000fffe0ff */
[----:B----4-:R-:W-:Y:S01]  /*48c0*/  VOTEU.ANY UP2, P0 ;  /* 0x0000000000ff7886 */ /* 0x010fe20000040100 */
[----:B------:R-:W-:Y:S11]  /*48d0*/  PLOP3.LUT P0, PT, PT, PT, UP2, 0x80, 0x8 ;  /* 0x000000000008781c */ /* 0x000ff60003f0f028 */
[----:B------:R-:W-:Y:S02]  /*48e0*/  @!UPT UIADD3 URZ, UPT, UPT, URZ, URZ, URZ ;  /* 0x000000fffffff290 */ /* 0x000fe4000fffe0ff */
[----:B--2---:R-:W-:Y:S02]  /*48f0*/  @P0 SHF.R.U32.HI R0, RZ, 0x10, R5 ;  /* 0x00000010ff000819 */ /* 0x004fe40000011605 */
[----:B------:R-:W-:Y:S02]  /*4900*/  @P0 MOV R2, R4 ;  /* 0x0000000400020202 */ /* 0x000fe40000000f00 */
[----:B------:R-:W-:Y:S01]  /*4910*/  @P0 R2UR UR4, R0 ;  /* 0x00000000000402ca */ /* 0x000fe200000e0000 */
[----:B------:R-:W-:Y:S01]  /*4920*/  VIADD R0, R3, 0xe0 ;  /* 0x000000e003007836 */ /* 0x000fe20000000000 */
[----:B------:R-:W-:Y:S02]  /*4930*/  @P0 LOP3.LUT R4, R5, 0xffff, RZ, 0xc0, !PT ;  /* 0x0000ffff05040812 */ /* 0x000fe400078ec0ff */
[----:B------:R-:W-:Y:S02]  /*4940*/  @P0 R2UR UR6, R2 ;  /* 0x00000000020602ca */ /* 0x000fe400000e0000 */
[----:B------:R-:W-:Y:S02]  /*4950*/  PRMT R0, RZ, 0x654, R0 ;  /* 0x00000654ff007816 */ /* 0x000fe40000000000 */
[----:B------:R-:W-:Y:S02]  /*4960*/  @P0 R2UR UR5, R4 ;  /* 0x00000000040502ca */ /* 0x000fe400000e0000 */
[----:B------:R2:W-:Y:S03]  /*4970*/  SYNCS.ARRIVE.TRANS64.RED.A1T0 RZ, [R0+URZ], RZ ;  /* 0x000000ff00ff79a7 */ /* 0x0005e600081004ff */
[----:B------:R-:W-:Y:S04]  /*4980*/  @UP2 UMOV UR25, UR4 ;  /* 0x0000000400192c82 */ /* 0x000fe80008000000 */
[----:B------:R-:W-:Y:S04]  /*4990*/  @UP2 UMOV UR13, UR6 ;  /* 0x00000006000d2c82 */ /* 0x000fe80008000000 */
[----:B------:R-:W-:Y:S01]  /*49a0*/  @UP2 UMOV UR7, UR5 ;  /* 0x0000000500072c82 */ /* 0x000fe20008000000 */
[----:B------:R-:W-:Y:S05]  /*49b0*/  BRA.U !UP0, `(.L_x_84) ;  /* 0x0000000108c07547 */ /* 0x000fea000b800000 */
[----:B------:R-:W-:Y:S02]  /*49c0*/  UIMAD.WIDE.U32 UR10, UR7, UR31, URZ ;  /* 0x0000001f070a72a5 */ /* 0x000fe4000f8e00ff */
[----:B------:R-:W-:Y:S02]  /*49d0*/  UP2UR UR12, UPR, URZ, 0x4 ;  /* 0x00000004ff0c7883 */ /* 0x000fe40008000000 */
[----:B------:R-:W-:Y:S02]  /*49e0*/  UISETP.NE.AND UP2, UPT, UR30, 0x1, UPT ;  /* 0x000000011e00788c */ /* 0x000fe4000bf45270 */
[----:B------:R-:W-:Y:S02]  /*49f0*/  UIMAD.WIDE.U32 UR18, UR13, UR28, URZ ;  /* 0x0000001c0d1272a5 */ /* 0x000fe4000f8e00ff */
[----:B------:R-:W-:Y:S02]  /*4a00*/  USEL UR4, UR32, UR34, !UP2 ;  /* 0x0000002220047287 */ /* 0x000fe4000d000000 */
[----:B------:R-:W-:Y:S02]  /*4a10*/  UISETP.NE.AND UP0, UPT, UR16, 0x1, UPT ;  /* 0x000000011000788c */ /* 0x000fe4000bf05270 */
[----:B------:R-:W-:Y:S02]  /*4a20*/  UP2UR UR24, UPR, URZ, 0x2 ;  /* 0x00000002ff187883 */ /* 0x000fe40008000000 */
[----:B------:R-:W-:Y:S02]  /*4a30*/  UISETP.NE.AND UP1, UPT, UR41, 0x1, UPT ;  /* 0x000000012900788c */ /* 0x000fe4000bf25270 */
[----:B-1----:R-:W-:Y:S02]  /*4a40*/  UIMAD.WIDE.U32 UR20, UR4, UR14, URZ ;  /* 0x0000000e041472a5 */ /* 0x002fe4000f8e00ff */
[----:B------:R-:W-:Y:S01]  /*4a50*/  USEL UR8, UR33, UR35, !UP0 ;  /* 0x0000002321087287 */ /* 0x000fe2000c000000 */
[----:B------:R-:W-:Y:S02]  /*4a60*/  UMOV UR5, UR11 ;  /* 0x0000000b00057c82 */ /* 0x000fe40008000000 */
[----:B------:R-:W-:Y:S02]  /*4a70*/  USHF.R.U32.HI UR6, URZ, UR38, UR5 ;  /* 0x00000026ff067299 */ /* 0x000fe40008011605 */
[----:B------:R-:W-:Y:S02]  /*4a80*/  UIMAD.WIDE.U32 UR22, UR8, UR14, URZ ;  /* 0x0000000e081672a5 */ /* 0x000fe4000f8e00ff */
[----:B------:R-:W-:Y:S02]  /*4a90*/  USEL UR6, UR7, UR6, !UP2 ;  /* 0x0000000607067287 */ /* 0x000fe4000d000000 */
[----:B------:R-:W-:Y:S02]  /*4aa0*/  UISETP.NE.AND UP2, UPT, UR12, URZ, UPT ;  /* 0x000000ff0c00728c */ /* 0x000fe4000bf45270 */
[----:B------:R-:W-:Y:S01]  /*4ab0*/  UIMAD.WIDE.U32 UR10, UR6, UR14, URZ ;  /* 0x0000000e060a72a5 */ /* 0x000fe2000f8e00ff */
[----:B------:R-:W-:Y:S02]  /*4ac0*/  UMOV UR5, UR19 ;  /* 0x0000001300057c82 */ /* 0x000fe40008000000 */
[----:B------:R-:W-:Y:S03]  /*4ad0*/  USHF.R.U32.HI UR9, URZ, UR29, UR5 ;  /* 0x0000001dff097299 */ /* 0x000fe60008011605 */
[----:B------:R-:W-:Y:S02]  /*4ae0*/  UMOV UR5, UR21 ;  /* 0x0000001500057c82 */ /* 0x000fe40008000000 */
[----:B------:R-:W-:Y:S03]  /*4af0*/  @UP1 USHF.R.U32.HI UR4, URZ, UR15, UR5 ;  /* 0x0000000fff041299 */ /* 0x000fe60008011605 */
[----:B------:R-:W-:Y:S01]  /*4b00*/  UMOV UR5, UR23 ;  /* 0x0000001700057c82 */ /* 0x000fe20008000000 */
[----:B------:R-:W-:Y:S02]  /*4b10*/  UIMAD UR4, UR41, UR4, URZ ;  /* 0x00000004290472a4 */ /* 0x000fe4000f8e02ff */
[----:B------:R-:W-:Y:S02]  /*4b20*/  @UP1 USHF.R.U32.HI UR8, URZ, UR15, UR5 ;  /* 0x0000000fff081299 */ /* 0x000fe40008011605 */
[----:B------:R-:W-:Y:S02]  /*4b30*/  USEL UR5, UR13, UR9, !UP0 ;  /* 0x000000090d057287 */ /* 0x000fe4000c000000 */
[----:B------:R-:W-:Y:S02]  /*4b40*/  UIMAD UR9, UR41, UR8, URZ ;  /* 0x00000008290972a4 */ /* 0x000fe4000f8e02ff */
[----:B------:R-:W-:Y:S03]  /*4b50*/  UISETP.GE.AND UP0, UPT, UR6, UR4, UPT ;  /* 0x000000040600728c */ /* 0x000fe6000bf06270 */
[----:B------:R-:W-:Y:S01]  /*4b60*/  UMOV UR4, UR11 ;  /* 0x0000000b00047c82 */ /* 0x000fe20008000000 */
[----:B------:R-:W-:Y:S02]  /*4b70*/  UISETP.GE.OR UP0, UPT, UR5, UR9, UP0 ;  /* 0x000000090500728c */ /* 0x000fe40008706670 */
[----:B------:R-:W-:Y:S02]  /*4b80*/  USHF.R.U32.HI UR4, URZ, UR15, UR4 ;  /* 0x0000000fff047299 */ /* 0x000fe40008011604 */
[----:B------:R-:W-:Y:S02]  /*4b90*/  UIMAD.WIDE.U32 UR10, UR5, UR14, URZ ;  /* 0x0000000e050a72a5 */ /* 0x000fe4000f8e00ff */
[----:B------:R-:W-:Y:S04]  /*4ba0*/  USEL UR12, UR6, UR4, !UP1 ;  /* 0x00000004060c7287 */ /* 0x000fe8000c800000 */
[----:B------:R-:W-:Y:S01]  /*4bb0*/  UIADD3 UR9, UPT, UPT, -UR12, URZ, URZ ;  /* 0x000000ff0c097290 */ /* 0x000fe2000fffe1ff */
[----:B------:R-:W-:Y:S02]  /*4bc0*/  @!UP0 UMOV UR4, UR11 ;  /* 0x0000000b00048c82 */ /* 0x000fe40008000000 */
[----:B------:R-:W-:Y:S02]  /*4bd0*/  @!UP0 USHF.R.U32.HI UR4, URZ, UR15, UR4 ;  /* 0x0000000fff048299 */ /* 0x000fe40008011604 */
[----:B------:R-:W-:Y:S02]  /*4be0*/  UIMAD UR9, UR41, UR9, UR6 ;  /* 0x00000009290972a4 */ /* 0x000fe4000f8e0206 */
[----:B------:R-:W-:Y:S02]  /*4bf0*/  @!UP0 USEL UR4, UR5, UR4, !UP1 ;  /* 0x0000000405048287 */ /* 0x000fe4000c800000 */
[----:B------:R-:W-:Y:S02]  /*4c00*/  UISETP.NE.AND UP1, UPT, UR24, URZ, UPT ;  /* 0x000000ff1800728c */ /* 0x000fe4000bf25270 */
[----:B------:R-:W-:Y:S02]  /*4c10*/  @!UP0 UIMAD UR9, UR8, UR9, UR4 ;  /* 0x00000009080982a4 */ /* 0x000fe4000f8e0204 */
[----:B------:R-:W-:Y:S02]  /*4c20*/  @!UP0 UIADD3 UR10, UPT, UPT, UR12, -UR4, URZ ;  /* 0x800000040c0a8290 */ /* 0x000fe4000fffe0ff */
[----:B------:R-:W-:Y:S02]  /*4c30*/  UIADD3 UR4, UPT, UPT, -UR5, URZ, URZ ;  /* 0x000000ff05047290 */ /* 0x000fe4000fffe1ff */
[----:B------:R-:W-:Y:S02]  /*4c40*/  UIADD3 UR8, UPT, UPT, -UR6, URZ, URZ ;  /* 0x000000ff06087290 */ /* 0x000fe4000fffe1ff */
[----:B------:R-:W-:Y:S02]  /*4c50*/  @!UP0 UIMAD UR6, UR10, UR41, UR5 ;  /* 0x000000290a0682a4 */ /* 0x000fe4000f8e0205 */
[----:B------:R-:W-:Y:S02]  /*4c60*/  UIMAD UR13, UR16, UR4, UR13 ;  /* 0x00000004100d72a4 */ /* 0x000fe4000f8e020d */
[----:B------:R-:W-:Y:S01]  /*4c70*/  UIMAD UR7, UR30, UR8, UR7 ;  /* 0x000000081e0772a4 */ /* 0x000fe2000f8e0207 */
[----:B------:R-:W-:Y:S02]  /*4c80*/  @!UP0 UMOV UR5, UR9 ;  /* 0x0000000900058c82 */ /* 0x000fe40008000000 */
[----:B------:R-:W-:Y:S02]  /*4c90*/  UIMAD UR13, UR5, UR16, UR13 ;  /* 0x00000010050d72a4 */ /* 0x000fe4000f8e020d */
[----:B------:R-:W-:Y:S11]  /*4ca0*/  UIMAD UR7, UR6, UR30, UR7 ;  /* 0x0000001e060772a4 */ /* 0x000ff6000f8e0207 */
[----:B------:R-:W-:Y:S01]  /*4cb0*/  @!UPT UIADD3 URZ, UPT, UPT, URZ, URZ, URZ ;  /* 0x000000fffffff290 */ /* 0x000fe2000fffe0ff */
.L_x_84:
[----:B------:R-:W3:Y:S01]  /*4cc0*/  @!UP3 LDCU.128 UR20, c[0x0][0xb10] ;  /* 0x00016200ff14b7ac */ /* 0x000ee20008000c00 */
[----:B------:R-:W-:Y:S02]  /*4cd0*/  ISETP.NE.U32.AND P0, PT, RZ, UR26, PT ;  /* 0x0000001aff007c0c */ /* 0x000fe4000bf05070 */
[----:B------:R-:W-:Y:S02]  /*4ce0*/  SHF.L.U32 R2, R11, 0x1f, RZ ;  /* 0x0000001f0b027819 */ /* 0x000fe400000006ff */
[----:B------:R-:W-:Y:S01]  /*4cf0*/  ISETP.NE.AND.EX P0, PT, RZ, UR27, PT, P0 ;  /* 0x0000001bff007c0c */ /* 0x000fe2000bf05300 */
[----:B------:R-:W4:Y:S01]  /*4d00*/  @!UP3 LDCU UR5, c[0x0][0xb0c] ;  /* 0x00016180ff05b7ac */ /* 0x000f220008000800 */
[----:B---3--:R-:W-:Y:S07]  /*4d10*/  UIMAD.WIDE.U32 UR8, UR13, UR20, URZ ;  /* 0x000000140d0872a5 */ /* 0x008fee000f8e00ff */
[----:B------:R-:W-:Y:S01]  /*4d20*/  @!UP3 UMOV UR4, UR9 ;  /* 0x000000090004bc82 */ /* 0x000fe20008000000 */
[----:B----4-:R-:W-:Y:S02]  /*4d30*/  @!UP3 UISETP.NE.AND UP0, UPT, UR5, 0x1, UPT ;  /* 0x000000010500b88c */ /* 0x010fe4000bf05270 */
[----:B------:R-:W-:Y:S02]  /*4d40*/  @!UP3 USHF.R.U32.HI UR4, URZ, UR21, UR4 ;  /* 0x00000015ff04b299 */ /* 0x000fe40008011604 */
[----:B------:R-:W-:Y:S02]  /*4d50*/  UIMAD.WIDE.U32 UR8, UR7, UR23, URZ ;  /* 0x00000017070872a5 */ /* 0x000fe4000f8e00ff */
[----:B------:R-:W-:Y:S02]  /*4d60*/  @!UP3 USEL UR10, UR13, UR4, !UP0 ;  /* 0x000000040d0ab287 */ /* 0x000fe4000c000000 */
[----:B------:R-:W-:Y:S03]  /*4d70*/  @!UP3 UISETP.NE.AND UP0, UPT, UR22, 0x1, UPT ;  /* 0x000000011600b88c */ /* 0x000fe6000bf05270 */
[----:B------:R-:W-:Y:S02]  /*4d80*/  @!UP3 UMOV UR6, UR9 ;  /* 0x000000090006bc82 */ /* 0x000fe40008000000 */
[----:B------:R-:W3:Y:S02]  /*4d90*/  @!UP3 LDCU UR4, c[0x0][0xb20] ;  /* 0x00016400ff04b7ac */ /* 0x000ee40008000800 */
[----:B---3--:R-:W-:Y:S04]  /*4da0*/  @!UP3 USHF.R.U32.HI UR6, URZ, UR4, UR6 ;  /* 0x00000004ff06b299 */ /* 0x008fe80008011606 */
[----:B------:R-:W-:Y:S04]  /*4db0*/  @!UP3 USEL UR6, UR7, UR6, !UP0 ;  /* 0x000000060706b287 */ /* 0x000fe8000c000000 */
[----:B------:R-:W-:Y:S02]  /*4dc0*/  @!UP3 UIADD3 UR4, UPT, UPT, -UR10, UR6, URZ ;  /* 0x000000060a04b290 */ /* 0x000fe4000fffe1ff */
[----:B------:R-:W-:Y:S02]  /*4dd0*/  @!UP3 UIADD3 UR6, UPT, UPT, UR10, -UR6, URZ ;  /* 0x800000060a06b290 */ /* 0x000fe4000fffe0ff */
[----:B------:R-:W-:Y:S02]  /*4de0*/  @!UP3 UIMAD UR13, UR4, UR5, UR13 ;  /* 0x00000005040db2a4 */ /* 0x000fe4000f8e020d */
[----:B------:R-:W-:Y:S01]  /*4df0*/  @!UP3 UIMAD UR7, UR6, UR22, UR7 ;  /* 0x000000160607b2a4 */ /* 0x000fe2000f8e0207 */
[----:B------:R-:W-:Y:S11]  /*4e00*/  BRA.U UP4, `(.L_x_85) ;  /* 0x0000000104107547 */ /* 0x000ff6000b800000 */
[----:B--2---:R-:W-:Y:S04]  /*4e10*/  MOV R0, UR37 ;  /* 0x0000002500007c02 */ /* 0x004fe80008000f00 */
[----:B------:R-:W-:Y:S04]  /*4e20*/  SHF.L.U32 R3, R0, 0x1f, RZ ;  /* 0x0000001f00037819 */ /* 0x000fe800000006ff */
[----:B------:R-:W2:Y:S02]  /*4e30*/  SYNCS.PHASECHK.TRANS64.TRYWAIT P1, [UR17+0xc8], R3 ;  /* 0x0000c803ff0075a7 */ /* 0x000ea40008021111 */
[----:B--2---:R-:W-:Y:S05]  /*4e40*/  @!P1 BRA `(.L_x_86) ;  /* 0x0000002000909947 */ /* 0x004fea0003800000 */
.L_x_85:
[----:B------:R-:W-:Y:S05]  /*4e50*/  BRA.U !UP6, `(.L_x_87) ;  /* 0x000000010e387547 */ /* 0x000fea000b800000 */
[----:B------:R-:W-:Y:S01]  /*4e60*/  UPLOP3.LUT UP1, UPT, UPT, UPT, UP5, 0x80, 0x8 ;  /* 0x000000000008789c */ /* 0x000fe20003f2f050 */
[----:B------:R-:W-:Y:S01]  /*4e70*/  HFMA2 R27, -RZ, RZ, 0, 5.9604644775390625e-08 ;  /* 0x00000001ff1b7431 */ /* 0x000fe200000001ff */
[----:B------:R-:W2:Y:S04]  /*4e80*/  LDCU.64 UR8, c[0x0][0x358] ;  /* 0x00006b00ff0877ac */ /* 0x000ea80008000a00 */
[----:B------:R-:W-:Y:S05]  /*4e90*/  PLOP3.LUT P1, PT, PT, PT, UP1, 0x80, 0x8 ;  /* 0x000000000008781c */ /* 0x000fea0003f2f018 */
[----:B------:R-:W3:Y:S01]  /*4ea0*/  @UP1 LDCU.64 UR4, c[0x0][0x888] ;  /* 0x00011100ff0417ac */ /* 0x000ee20008000a00 */
[----:B------:R-:W-:Y:S04]  /*4eb0*/  @UP1 UIMAD UR6, UR36, UR26, URZ ;  /* 0x0000001a240612a4 */ /* 0x000fe8000f8e02ff */
[----:B---3--:R-:W-:Y:S06]  /*4ec0*/  @UP1 UIMAD.WIDE UR4, UR6, 0x4, UR4 ;  /* 0x00000004060418a5 */ /* 0x008fec000f8e0204 */
[----:B------:R-:W-:Y:S02]  /*4ed0*/  IMAD.U32 R4, RZ, RZ, UR4 ;  /* 0x00000004ff047e24 */ /* 0x000fe4000f8e00ff */
[----:B------:R-:W-:Y:S05]  /*4ee0*/  IMAD.U32 R5, RZ, RZ, UR5 ;  /* 0x00000005ff057e24 */ /* 0x000fea000f8e00ff */
[----:B--2---:R-:W2:Y:S02]  /*4ef0*/  @P1 LDG.E R0, desc[UR8][R4.64] ;  /* 0x0000000804001981 */ /* 0x004ea4000c1e1900 */
[----:B--2---:R-:W-:Y:S01]  /*4f00*/  @P1 R2UR UR45, R0 ;  /* 0x00000000002d12ca */ /* 0x004fe200000e0000 */
[----:B------:R-:W-:Y:S05]  /*4f10*/  IMAD.MOV.U32 R0, RZ, RZ, 0x1 ;  /* 0x00000001ff007424 */ /* 0x000fea00078e00ff */
[----:B------:R-:W-:Y:S08]  /*4f20*/  @!P1 PRMT R27, R0, 0x7610, R27 ;  /* 0x00007610001b9816 */ /* 0x000ff0000000001b */
[----:B------:R-:W3:Y:S02]  /*4f30*/  @!UP1 LDCU UR45, c[0x0][0x880] ;  /* 0x00011000ff2d97ac */ /* 0x000ee40008000800 */
.L_x_87:
[----:B---3--:R-:W-:Y:S01]  /*4f40*/  @!P0 ISETP.EQ.AND P2, PT, RZ, UR45, PT ;  /* 0x0000002dff008c0c */ /* 0x008fe2000bf42270 */
[----:B------:R-:W-:Y:S01]  /*4f50*/  @!UPT UIADD3 URZ, UPT, UPT, URZ, URZ, URZ ;  /* 0x000000fffffff290 */ /* 0x000fe2000fffe0ff */
[----:B------:R-:W-:Y:S11]  /*4f60*/  @!P0 BRA `(.L_x_88) ;  /* 0x0000000000148947 */ /* 0x000ff60003800000 */
[----:B------:R-:W-:Y:S02]  /*4f70*/  LOP3.LUT P0, RZ, R27, 0xff, RZ, 0xc0, !PT ;  /* 0x000000ff1bff7812 */ /* 0x000fe4000780c0ff */
[----:B------:R-:W-:Y:S04]  /*4f80*/  PLOP3.LUT P2, PT, PT, PT, UP1, 0x80, 0x8 ;  /* 0x000000000008781c */ /* 0x000fe80003f4f018 */
[----:B------:R-:W-:Y:S07]  /*4f90*/  PLOP3.LUT P2, PT, P2, PT, PT, 0x8, 0x80 ;  /* 0x000000000080781c */ /* 0x000fee000174e170 */
[----:B------:R-:W-:Y:S11]  /*4fa0*/  @P0 ISETP.EQ.AND P2, PT, RZ, UR45, PT ;  /* 0x0000002dff000c0c */ /* 0x000ff6000bf42270 */
[----:B------:R-:W-:Y:S02]  /*4fb0*/  @!UPT UIADD3 URZ, UPT, UPT, URZ, URZ, URZ ;  /* 0x000000fffffff290 */ /* 0x000fe4000fffe0ff */
.L_x_88:
[----:B------:R-:W3:Y:S01]  /*4fc0*/  SYNCS.PHASECHK.TRANS64.TRYWAIT P0, [UR17+0xb8], R2 ;  /* 0x0000b802ff0075a7 */ /* 0x000ee20008001111 */
[----:B------:R-:W-:Y:S02]  /*4fd0*/  ELECT P1, URZ, PT ;  /* 0x0000000000ff782f */ /* 0x000fe40003820000 */
[----:B------:R-:W-:Y:S01]  /*4fe0*/  IADD3 R10, PT, PT, R10, 0x1, RZ ;  /* 0x000000010a0a7810 */ /* 0x000fe20007ffe0ff */
[----:B---3--:R-:W-:Y:S10]  /*4ff0*/  @!P0 BRA `(.L_x_89) ;  /* 0x00000020003c8947 */ /* 0x008ff40003800000 */
.L_x_149:
[----:B------:R-:W-:Y:S01]  /*5000*/  PLOP3.LUT P1, PT, P2, P1, PT, 0xf2, 0x2f ;  /* 0x00000000002f781c */ /* 0x000fe20001723e72 */
[----:B------:R-:W-:Y:S01]  /*5010*/  UMOV UR18, 0x0 ;  /* 0x0000000000127882 */ /* 0x000fe20000000000 */
[----:B------:R-:W-:Y:S01]  /*5020*/  UMOV UR19, 0x10000000 ;  /* 0x1000000000137882 */ /* 0x000fe20000000000 */
[----:B------:R-:W-:Y:S01]  /*5030*/  UMOV UR12, UR36 ;  /* 0x00000024000c7c82 */ /* 0x000fe20008000000 */
[----:B------:R-:W-:Y:S01]  /*5040*/  R2UR UR6, R29 ;  /* 0x000000001d0672ca */ /* 0x000fe200000e0000 */
[----:B------:R-:W-:Y:S01]  /*5050*/  UMOV UR36, UR25 ;  /* 0x0000001900247c82 */ /* 0x000fe20008000000 */
[----:B------:R-:W-:Y:S01]  /*5060*/  LOP3.LUT R11, R11, 0x1, RZ, 0x3c, !PT ;  /* 0x000000010b0b7812 */ /* 0x000fe200078e3cff */
[----:B------:R-:W-:Y:S06]  /*5070*/  UPLOP3.LUT UP4, UPT, UPT, UPT, UPT, 0x80, 0x8 ;  /* 0x000000000008789c */ /* 0x000fec0003f8f070 */
[----:B--2---:R-:W-:Y:S01]  /*5080*/  @!P1 IADD3 R2, P0, PT, R12, 0x580, RZ ;  /* 0x000005800c029810 */ /* 0x004fe20007f1e0ff */
[----:B------:R-:W-:Y:S03]  /*5090*/  VOTEU.ALL UP0, P1 ;  /* 0x0000000000ff7886 */ /* 0x000fe60000800000 */
[----:B------:R-:W-:Y:S01]  /*50a0*/  @!P1 R2UR UR5, R2 ;  /* 0x00000000020592ca */ /* 0x000fe200000e0000 */
[----:B------:R-:W-:Y:S01]  /*50b0*/  @!P1 IMAD.X R0, RZ, RZ, R13, P0 ;  /* 0x000000ffff009224 */ /* 0x000fe200000e060d */
[----:B------:R-:W-:Y:S01]  /*50c0*/  @!UP0 USHF.L.U32 UR10, UR48, 0x4, URZ ;  /* 0x00000004300a8899 */ /* 0x000fe200080006ff */
[----:B------:R-:W-:Y:S01]  /*50d0*/  ISETP.NE.AND P0, PT, R10, 0x2, PT ;  /* 0x000000020a00780c */ /* 0x000fe20003f05270 */
[----:B------:R-:W-:Y:S02]  /*50e0*/  @!UP0 USHF.L.U32 UR11, UR49, 0x6, URZ ;  /* 0x00000006310b8899 */ /* 0x000fe400080006ff */
[----:B------:R-:W-:Y:S01]  /*50f0*/  @!P1 R2UR UR4, R0 ;  /* 0x00000000000492ca */ /* 0x000fe200000e0000 */
[----:B------:R-:W-:Y:S01]  /*5100*/  @!UP0 UIADD3 UR8, UPT, UPT, UR17, 0x200, URZ ;  /* 0x0000020011088890 */ /* 0x000fe2000fffe0ff */
[----:B------:R-:W-:Y:S01]  /*5110*/  SEL R0, RZ, 0x1, P0 ;  /* 0x00000001ff007807 */ /* 0x000fe20000000000 */
[----:B------:R-:W-:Y:S01]  /*5120*/  @!UP0 UIADD3 UR9, UPT, UPT, UR17, 0xb0, URZ ;  /* 0x000000b011098890 */ /* 0x000fe2000fffe0ff */
[----:B------:R-:W-:Y:S01]  /*5130*/  SEL R10, R10, RZ, P0 ;  /* 0x000000ff0a0a7207 */ /* 0x000fe20000000000 */
[----:B------:R-:W-:Y:S01]  /*5140*/  VOTEU.ALL UP0, P1 ;  /* 0x0000000000ff7886 */ /* 0x000fe20000800000 */
[----:B------:R-:W-:Y:S01]  /*5150*/  LOP3.LUT R9, R9, R0, RZ, 0x3c, !PT ;  /* 0x0000000009097212 */ /* 0x000fe200078e3cff */
[----:B------:R-:W-:Y:S01]  /*5160*/  IMAD.U32 R2, RZ, RZ, UR5 ;  /* 0x00000005ff027e24 */ /* 0x000fe2000f8e00ff */
[----:B------:R-:W-:Y:S02]  /*5170*/  UIADD3 UR48, UPT, UPT, UR7, UR61, URZ ;  /* 0x0000003d07307290 */ /* 0x000fe4000fffe0ff */
[----:B------:R-:W-:Y:S03]  /*5180*/  UIADD3 UR49, UPT, UPT, UR13, UR6, URZ ;  /* 0x000000060d317290 */ /* 0x000fe6000fffe0ff */
[----:B------:R-:W-:Y:S01]  /*5190*/  IMAD.U32 R3, RZ, RZ, UR4 ;  /* 0x00000004ff037e24 */ /* 0x000fe2000f8e00ff */
[----:B------:R-:W-:Y:S04]  /*51a0*/  @!P1 R2UR UR4, R2 ;  /* 0x00000000020492ca */ /* 0x000fe800000e0000 */
[----:B------:R-:W-:Y:S11]  /*51b0*/  @!P1 R2UR UR5, R3 ;  /* 0x00000000030592ca */ /* 0x000ff600000e0000 */
[----:B------:R-:W-:Y:S02]  /*51c0*/  @!UPT UIADD3 URZ, UPT, UPT, URZ, URZ, URZ ;  /* 0x000000fffffff290 */ /* 0x000fe4000fffe0ff */
[----:B------:R2:W-:Y:S01]  /*51d0*/  @!UP0 UTMALDG.3D [UR8], [UR4], desc[UR18] ;  /* 0x00001208040085b4 */ /* 0x0005e20008011000 */
[----:B------:R2:W-:Y:S01]  /*51e0*/  @!P1 SYNCS.ARRIVE.TRANS64.RED.A0TR RZ, [UR17+0xb0], R8 ;  /* 0x0000b008ffff99a7 */ /* 0x0005e20008300411 */
[----:B------:R-:W-:Y:S01]  /*51f0*/  SYNCS.ARRIVE.TRANS64.RED.A1T0 RZ, [UR51], RZ ;  /* 0x000000ffffff79a7 */ /* 0x000fe20008100433 */
[----:B------:R-:W-:Y:S05]  /*5200*/  BRA.U UP2, `(.L_x_90) ;  /* 0xfffffff502707547 */ /* 0x000fea000b83ffff */
[----:B------:R-:W-:Y:S07]  /*5210*/  MOV R0, UR17 ;  /* 0x0000001100007c02 */ /* 0x000fee0008000f00 */
.L_x_91:
[----:B---3--:R-:W-:-:S04]  /*5220*/  SHF.L.U32 R3, R11, 0x1f, RZ ;  /* 0x0000001f0b037819 */ /* 0x008fc800000006ff */
[----:B------:R3:W4:Y:S03]  /*5230*/  SYNCS.PHASECHK.TRANS64.TRYWAIT P0, [R0+URZ+0xb8], R3 ;  /* 0x0000b803000075a7 */ /* 0x00072600080011ff */
[----:B----4-:R-:W-:Y:S05]  /*5240*/  @!P0 NANOSLEEP.SYNCS 0x989680 ;  /* 0x009896800000895d */ /* 0x010fea0003900000 */
[----:B------:R-:W4:Y:S02]  /*5250*/  @!P0 SYNCS.PHASECHK.TRANS64 P0, [R0+URZ+0xb8], R3 ;  /* 0x0000b803000085a7 */ /* 0x000f2400080010ff */
[----:B-12-4-:R-:W-:Y:S05]  /*5260*/  @P0 EXIT ;  /* 0x000000000000094d */ /* 0x016fea0003800000 */
[----:B------:R-:W-:Y:S05]  /*5270*/  BRA `(.L_x_91) ;  /* 0xfffffffc00e87947 */ /* 0x000fea000383ffff */
.L_x_82:
[----:B------:R-:W-:-:S06]  /*5280*/  UISETP.GE.AND UP0, UPT, UR18, 0x4, UPT ;  /* 0x000000041200788c */ /* 0x000fcc000bf06270 */
[----:B------:R-:W-:-:S13]  /*5290*/  PLOP3.LUT P0, PT, PT, PT, UP0, 0x80, 0x8 ;  /* 0x000000000008781c */ /* 0x000fda0003f0f008 */
[----:B-1----:R-:W-:Y:S05]  /*52a0*/  @!P0 EXIT ;  /* 0x000000000000894d */ /* 0x002fea0003800000 */
[----:B------:R-:W-:Y:S01]  /*52b0*/  BAR.SYNC.DEFER_BLOCKING 0x6, 0xa0 ;  /* 0x0182800000007b1d */ /* 0x000fe20000010000 */
[--C-:B------:R-:W-:Y:S01]  /*52c0*/  SHF.R.U32.HI R7, RZ, 0x4, R34.reuse ;  /* 0x00000004ff077819 */ /* 0x100fe20000011622 */
[C---:B------:R-:W-:Y:S01]  /*52d0*/  IMAD.U32 R2, R34.reuse, 0x10000, RZ ;  /* 0x0001000022027824 */ /* 0x040fe200078e00ff */
[----:B------:R-:W-:Y:S01]  /*52e0*/  CS2R R32, SRZ ;  /* 0x0000000000207805 */ /* 0x000fe2000001ff00 */
[----:B------:R-:W-:Y:S01]  /*52f0*/  IMAD.SHL.U32 R5, R34, 0x10, RZ ;  /* 0x0000001022057824 */ /* 0x000fe200078e00ff */
[----:B------:R-:W-:Y:S01]  /*5300*/  LOP3.LUT R7, R7, 0x1, RZ, 0xc0, !PT ;  /* 0x0000000107077812 */ /* 0x000fe200078ec0ff */
[----:B------:R-:W-:Y:S02]  /*5310*/  UMOV UR47, 0x400 ;  /* 0x00000400002f7882 */ /* 0x000fe40000000000 */
[----:B------:R-:W1:Y:S01]  /*5320*/  LDC.64 R24, c[0x0][0x8b0] ;  /* 0x00022c00ff187b82 */ /* 0x000e620000000a00 */
[----:B------:R-:W-:Y:S01]  /*5330*/  ULEA UR47, UR51, UR47, 0x18 ;  /* 0x0000002f332f7291 */ /* 0x000fe2000f8ec0ff */
[----:B------:R-:W-:Y:S01]  /*5340*/  LOP3.LUT R5, R5, 0xf0, RZ, 0xc0, !PT ;  /* 0x000000f005057812 */ /* 0x000fe200078ec0ff */
[----:B------:R-:W-:Y:S01]  /*5350*/  IMAD.MOV.U32 R35, RZ, RZ, RZ ;  /* 0x000000ffff237224 */ /* 0x000fe200078e00ff */
[----:B------:R-:W-:Y:S01]  /*5360*/  LOP3.LUT R26, R7, 0x60, R34, 0xf8, !PT ;  /* 0x00000060071a7812 */ /* 0x000fe200078ef822 */
[----:B------:R-:W-:Y:S01]  /*5370*/  IMAD.MOV.U32 R31, RZ, RZ, RZ ;  /* 0x000000ffff1f7224 */ /* 0x000fe200078e00ff */
[----:B------:R-:W-:Y:S01]  /*5380*/  LOP3.LUT R2, R2, 0x600000, RZ, 0xc0, !PT ;  /* 0x0060000002027812 */ /* 0x000fe200078ec0ff */
[----:B------:R-:W2:Y:S01]  /*5390*/  LDCU UR59, c[0x0][0x370] ;  /* 0x00006e00ff3b77ac */ /* 0x000ea20008000800 */
[----:B------:R-:W3:Y:S01]  /*53a0*/  LDC.64 R22, c[0x0][0x8a8] ;  /* 0x00022a00ff167b82 */ /* 0x000ee20000000a00 */
[----:B------:R-:W-:Y:S01]  /*53b0*/  IMAD R26, R26, 0x8, R5 ;  /* 0x000000081a1a7824 */ /* 0x000fe200078e0205 */
[----:B------:R-:W-:Y:S01]  /*53c0*/  LOP3.LUT R34, R34, 0x60, RZ, 0xc0, !PT ;  /* 0x0000006022227812 */ /* 0x000fe200078ec0ff */
[----:B------:R-:W4:Y:S01]  /*53d0*/  LDCU UR44, c[0x0][0xb0c] ;  /* 0x00016180ff2c77ac */ /* 0x000f220008000800 */
[----:B------:R-:W1:Y:S01]  /*53e0*/  LDCU UR40, c[0x0][0xb30] ;  /* 0x00016600ff2877ac */ /* 0x000e620008000800 */
[----:B------:R-:W2:Y:S01]  /*53f0*/  LDS R3, [UR47+0x180] ;  /* 0x0001802fff037984 */ /* 0x000ea20008000800 */
[----:B------:R-:W1:Y:S01]  /*5400*/  LDCU.64 UR56, c[0x0][0x888] ;  /* 0x00011100ff3877ac */ /* 0x000e620008000a00 */
[----:B------:R-:W1:Y:S01]  /*5410*/  LDCU.64 UR42, c[0x0][0xb28] ;  /* 0x00016500ff2a77ac */ /* 0x000e620008000a00 */
[----:B------:R-:W1:Y:S01]  /*5420*/  LDCU.64 UR62, c[0x0][0x890] ;  /* 0x00011200ff3e77ac */ /* 0x000e620008000a00 */
[----:B------:R-:W1:Y:S01]  /*5430*/  LDCU.128 UR52, c[0x0][0xb10] ;  /* 0x00016200ff3477ac */ /* 0x000e620008000c00 */
[----:B------:R-:W1:Y:S01]  /*5440*/  LDCU UR58, c[0x0][0x374] ;  /* 0x00006e80ff3a77ac */ /* 0x000e620008000800 */
[----:B------:R-:W-:Y:S01]  /*5450*/  UMOV UR39, URZ ;  /* 0x000000ff00277c82 */ /* 0x000fe20008000000 */
[----:B-12-4-:R-:W-:-:S07]  /*5460*/  IMAD.IADD R2, R3, 0x1, R2 ;  /* 0x0000000103027824 */ /* 0x016fce00078e0202 */
.L_x_104:
[C---:B------:R-:W-:Y:S02]  /*5470*/  LEA R8, R35.reuse, UR47, 0x3 ;  /* 0x0000002f23087c11 */ /* 0x040fe4000f8e18ff */
[----:B------:R-:W-:Y:S02]  /*5480*/  SHF.L.U32 R3, R32, 0x1f, RZ ;  /* 0x0000001f20037819 */ /* 0x000fe400000006ff */
[----:B------:R-:W-:Y:S02]  /*5490*/  LEA R5, R35, UR47, 0x4 ;  /* 0x0000002f23057c11 */ /* 0x000fe4000f8e20ff */
[----:B-1----:R-:W1:Y:S02]  /*54a0*/  SYNCS.PHASECHK.TRANS64.TRYWAIT P0, [R8+URZ+0xd0], R3 ;  /* 0x0000d003080075a7 */ /* 0x002e6400080011ff */
[----:B-12---:R-:W-:Y:S05]  /*54b0*/  @!P0 BRA `(.L_x_92) ;  /* 0x0000001c00248947 */ /* 0x006fea0003800000 */
.L_x_150:
[----:B------:R-:W2:Y:S01]  /*54c0*/  LDS.128 R4, [R5+0x160] ;  /* 0x0001600005047984 */ /* 0x000ea20000000c00 */
[----:B------:R-:W-:Y:S01]  /*54d0*/  UISETP.GE.AND UP0, UPT, UR41, 0x1, UPT ;  /* 0x000000012900788c */ /* 0x000fe2000bf06270 */
[----:B------:R-:W-:Y:S01]  /*54e0*/  @!PT LDS RZ, [RZ] ;  /* 0x00000000fffff984 */ /* 0x000fe20000000800 */
[----:B------:R-:W-:Y:S01]  /*54f0*/  @!PT LDS RZ, [RZ] ;  /* 0x00000000fffff984 */ /* 0x000fe20000000800 */
[----:B------:R-:W-:Y:S01]  /*5500*/  @!PT LDS RZ, [RZ] ;  /* 0x00000000fffff984 */ /* 0x000fe20000000800 */
[----:B------:R-:W-:Y:S01]  /*5510*/  @!PT LDS RZ, [RZ] ;  /* 0x00000000fffff984 */ /* 0x000fe20000000800 */
[----:B------:R4:W-:Y:S06]  /*5520*/  MEMBAR.ALL.CTA ;  /* 0x0000000000007992 */ /* 0x0009ec0000008000 */
[----:B----4-:R-:W4:Y:S01]  /*5530*/  FENCE.VIEW.ASYNC.S ;  /* 0x00000000000073c6 */ /* 0x010f220000000000 */
[----:B--2---:R-:W-:Y:S11]  /*5540*/  LOP3.LUT P0, RZ, R6, 0x1, RZ, 0xc0, !PT ;  /* 0x0000000106ff7812 */ /* 0x004ff6000780c0ff */
[----:B------:R-:W-:Y:S02]  /*5550*/  @!UPT UIADD3 URZ, UPT, UPT, URZ, URZ, URZ ;  /* 0x000000fffffff290 */ /* 0x000fe4000fffe0ff */
[----:B----4-:R-:W-:Y:S01]  /*5560*/  VOTEU.ANY UP1, P0 ;  /* 0x0000000000ff7886 */ /* 0x010fe20000020100 */
[----:B------:R-:W-:Y:S01]  /*5570*/  PLOP3.LUT P0, PT, PT, PT, UP1, 0x80, 0x8 ;  /* 0x000000000008781c */ /* 0x000fe20003f0f018 */
[----:B------:R-:W-:Y:S11]  /*5580*/  UP2UR UR50, UPR, URZ, 0x2 ;  /* 0x00000002ff327883 */ /* 0x000ff60008000000 */
[----:B------:R-:W-:Y:S01]  /*5590*/  @!UPT UIADD3 URZ, UPT, UPT, URZ, URZ, URZ ;  /* 0x000000fffffff290 */ /* 0x000fe2000fffe0ff */
[----:B------:R-:W-:Y:S02]  /*55a0*/  @P0 SHF.R.U32.HI R0, RZ, 0x10, R5 ;  /* 0x00000010ff000819 */ /* 0x000fe40000011605 */
[----:B-1----:R-:W-:Y:S02]  /*55b0*/  @P0 MOV R3, R4 ;  /* 0x0000000400030202 */ /* 0x002fe40000000f00 */
        /* <DEDUP_REMOVED lines=11> */
[----:B------:R-:W2:Y:S01]  /*5670*/  LDCU UR12, c[0x0][0xb20] ;  /* 0x00016400ff0c77ac */ /* 0x000ea20008000800 */
[----:B------:R-:W-:Y:S02]  /*5680*/  UIMAD.WIDE.U32 UR4, UR58, UR55, URZ ;  /* 0x000000373a0472a5 */ /* 0x000fe4000f8e00ff */
[----:B------:R-:W-:Y:S02]  /*5690*/  UIMAD.WIDE.U32 UR6, UR59, UR52, URZ ;  /* 0x000000343b0672a5 */ /* 0x000fe4000f8e00ff */
[----:B------:R-:W-:Y:S02]  /*56a0*/  UISETP.NE.AND UP0, UPT, UR54, 0x1, UPT ;  /* 0x000000013600788c */ /* 0x000fe4000bf05270 */
[----:B------:R-:W-:Y:S02]  /*56b0*/  UIMAD.WIDE.U32 UR8, UR37, UR55, URZ ;  /* 0x00000037250872a5 */ /* 0x000fe4000f8e00ff */
[----:B------:R-:W-:Y:S02]  /*56c0*/  UISETP.NE.AND UP1, UPT, UR44, 0x1, UPT ;  /* 0x000000012c00788c */ /* 0x000fe4000bf25270 */
[----:B------:R-:W-:Y:S02]  /*56d0*/  UIMAD.WIDE.U32 UR10, UR38, UR52, URZ ;  /* 0x00000034260a72a5 */ /* 0x000fe4000f8e00ff */
[----:B------:R-:W-:Y:S01]  /*56e0*/  UISETP.NE.AND UP2, UPT, UR41, 0x1, UPT ;  /* 0x000000012900788c */ /* 0x000fe2000bf45270 */
[----:B------:R-:W-:Y:S02]  /*56f0*/  UMOV UR4, UR5 ;  /* 0x0000000500047c82 */ /* 0x000fe40008000000 */
[----:B--2---:R-:W-:Y:S03]  /*5700*/  USHF.R.U32.HI UR5, URZ, UR12, UR4 ;  /* 0x0000000cff057299 */ /* 0x004fe60008011604 */
[----:B------:R-:W-:Y:S02]  /*5710*/  UMOV UR4, UR7 ;  /* 0x0000000700047c82 */ /* 0x000fe40008000000 */
[----:B------:R-:W-:Y:S02]  /*5720*/  USHF.R.U32.HI UR7, URZ, UR53, UR4 ;  /* 0x00000035ff077299 */ /* 0x000fe40008011604 */
[----:B------:R-:W-:Y:S02]  /*5730*/  USEL UR4, UR58, UR5, !UP0 ;  /* 0x000000053a047287 */ /* 0x000fe4000c000000 */
[----:B------:R-:W-:Y:S01]  /*5740*/  USEL UR7, UR59, UR7, !UP1 ;  /* 0x000000073b077287 */ /* 0x000fe2000c800000 */
[----:B------:R-:W-:Y:S01]  /*5750*/  UMOV UR5, UR9 ;  /* 0x0000000900057c82 */ /* 0x000fe20008000000 */
[----:B------:R-:W-:Y:S02]  /*5760*/  UIMAD.WIDE.U32 UR8, UR4, UR42, URZ ;  /* 0x0000002a040872a5 */ /* 0x000fe4000f8e00ff */
[----:B------:R-:W-:Y:S03]  /*5770*/  USHF.R.U32.HI UR6, URZ, UR12, UR5 ;  /* 0x0000000cff067299 */ /* 0x000fe60008011605 */
[----:B------:R-:W-:Y:S01]  /*5780*/  UMOV UR5, UR11 ;  /* 0x0000000b00057c82 */ /* 0x000fe20008000000 */
[----:B------:R-:W-:Y:S02]  /*5790*/  UIMAD.WIDE.U32 UR10, UR7, UR42, URZ ;  /* 0x0000002a070a72a5 */ /* 0x000fe4000f8e00ff */
[----:B------:R-:W-:Y:S02]  /*57a0*/  USEL UR6, UR37, UR6, !UP0 ;  /* 0x0000000625067287 */ /* 0x000fe4000c000000 */
[----:B------:R-:W-:Y:S01]  /*57b0*/  USHF.R.U32.HI UR5, URZ, UR53, UR5 ;  /* 0x00000035ff057299 */ /* 0x000fe20008011605 */
[----:B------:R-:W-:Y:S02]  /*57c0*/  UMOV UR8, UR9 ;  /* 0x0000000900087c82 */ /* 0x000fe40008000000 */
[----:B------:R-:W-:Y:S01]  /*57d0*/  UMOV UR10, UR11 ;  /* 0x0000000b000a7c82 */ /* 0x000fe20008000000 */
[----:B------:R-:W-:Y:S02]  /*57e0*/  @UP2 USHF.R.U32.HI UR4, URZ, UR43, UR8 ;  /* 0x0000002bff042299 */ /* 0x000fe40008011608 */
[----:B------:R-:W-:Y:S02]  /*57f0*/  @UP2 USHF.R.U32.HI UR7, URZ, UR43, UR10 ;  /* 0x0000002bff072299 */ /* 0x000fe4000801160a */
[----:B------:R-:W-:Y:S02]  /*5800*/  UIMAD UR4, UR41, UR4, URZ ;  /* 0x00000004290472a4 */ /* 0x000fe4000f8e02ff */
[----:B------:R-:W-:Y:S02]  /*5810*/  UIMAD.WIDE.U32 UR10, UR6, UR42, URZ ;  /* 0x0000002a060a72a5 */ /* 0x000fe4000f8e00ff */
[----:B------:R-:W-:Y:S02]  /*5820*/  USEL UR5, UR38, UR5, !UP1 ;  /* 0x0000000526057287 */ /* 0x000fe4000c800000 */
[----:B------:R-:W-:Y:S02]  /*5830*/  UIMAD UR8, UR41, UR7, URZ ;  /* 0x00000007290872a4 */ /* 0x000fe4000f8e02ff */
[----:B------:R-:W-:Y:S03]  /*5840*/  UISETP.GE.AND UP0, UPT, UR6, UR4, UPT ;  /* 0x000000040600728c */ /* 0x000fe6000bf06270 */
[----:B------:R-:W-:Y:S01]  /*5850*/  UMOV UR4, UR11 ;  /* 0x0000000b00047c82 */ /* 0x000fe20008000000 */
[----:B------:R-:W-:Y:S02]  /*5860*/  UISETP.GE.OR UP0, UPT, UR5, UR8, UP0 ;  /* 0x000000080500728c */ /* 0x000fe40008706670 */
[----:B------:R-:W-:Y:S02]  /*5870*/  USHF.R.U32.HI UR4, URZ, UR43, UR4 ;  /* 0x0000002bff047299 */ /* 0x000fe40008011604 */
[----:B------:R-:W-:Y:S02]  /*5880*/  UIMAD.WIDE.U32 UR8, UR5, UR42, URZ ;  /* 0x0000002a050872a5 */ /* 0x000fe4000f8e00ff */
[----:B------:R-:W-:Y:S02]  /*5890*/  USEL UR11, UR6, UR4, !UP2 ;  /* 0x00000004060b7287 */ /* 0x000fe4000d000000 */
[----:B------:R-:W-:Y:S02]  /*58a0*/  UIADD3 UR8, UPT, UPT, -UR5, URZ, URZ ;  /* 0x000000ff05087290 */ /* 0x000fe4000fffe1ff */
[----:B------:R-:W-:Y:S01]  /*58b0*/  UIADD3 UR10, UPT, UPT, -UR11, URZ, URZ ;  /* 0x000000ff0b0a7290 */ /* 0x000fe2000fffe1ff */
[----:B------:R-:W-:Y:S01]  /*58c0*/  @!UP0 UMOV UR4, UR9 ;  /* 0x0000000900048c82 */ /* 0x000fe20008000000 */
[----:B------:R-:W-:Y:S02]  /*58d0*/  UIADD3 UR9, UPT, UPT, -UR6, URZ, URZ ;  /* 0x000000ff06097290 */ /* 0x000fe4000fffe1ff */
[----:B------:R-:W-:Y:S02]  /*58e0*/  @!UP0 USHF.R.U32.HI UR4, URZ, UR43, UR4 ;  /* 0x0000002bff048299 */ /* 0x000fe40008011604 */
[----:B------:R-:W-:Y:S02]  /*58f0*/  UIMAD UR10, UR41, UR10, UR6 ;  /* 0x0000000a290a72a4 */ /* 0x000fe4000f8e0206 */
[----:B------:R-:W-:Y:S04]  /*5900*/  @!UP0 USEL UR4, UR5, UR4, !UP2 ;  /* 0x0000000405048287 */ /* 0x000fe8000d000000 */
[----:B------:R-:W-:Y:S02]  /*5910*/  @!UP0 UIMAD UR10, UR7, UR10, UR4 ;  /* 0x0000000a070a82a4 */ /* 0x000fe4000f8e0204 */
[----:B------:R-:W-:Y:S02]  /*5920*/  @!UP0 UIADD3 UR11, UPT, UPT, UR11, -UR4, URZ ;  /* 0x800000040b0b8290 */ /* 0x000fe4000fffe0ff */
[----:B------:R-:W-:Y:S02]  /*5930*/  UIMAD UR7, UR44, UR8, UR38 ;  /* 0x000000082c0772a4 */ /* 0x000fe4000f8e0226 */
[----:B------:R-:W-:Y:S02]  /*5940*/  @!UP0 UIMAD UR6, UR11, UR41, UR5 ;  /* 0x000000290b0682a4 */ /* 0x000fe4000f8e0205 */
[----:B------:R-:W-:Y:S01]  /*5950*/  UIMAD UR4, UR54, UR9, UR37 ;  /* 0x00000009360472a4 */ /* 0x000fe2000f8e0225 */
[----:B------:R-:W-:Y:S02]  /*5960*/  @!UP0 UMOV UR5, UR10 ;  /* 0x0000000a00058c82 */ /* 0x000fe40008000000 */
[----:B------:R-:W-:Y:S02]  /*5970*/  UIMAD UR38, UR5, UR44, UR7 ;  /* 0x0000002c052672a4 */ /* 0x000fe4000f8e0207 */
[----:B------:R-:W-:Y:S11]  /*5980*/  UIMAD UR37, UR6, UR54, UR4 ;  /* 0x00000036062572a4 */ /* 0x000ff6000f8e0204 */
[----:B------:R-:W-:Y:S01]  /*5990*/  @!UPT UIADD3 URZ, UPT, UPT, URZ, URZ, URZ ;  /* 0x000000fffffff290 */ /* 0x000fe2000fffe0ff */
.L_x_93:
[----:B------:R-:W-:Y:S01]  /*59a0*/  UISETP.NE.AND UP0, UPT, UR40, 0x1, UPT ;  /* 0x000000012800788c */ /* 0x000fe2000bf05270 */
[----:B------:R-:W-:Y:S01]  /*59b0*/  ISETP.NE.U32.AND P1, PT, R24, RZ, PT ;  /* 0x000000ff1800720c */ /* 0x000fe20003f25070 */
[----:B------:R-:W-:Y:S02]  /*59c0*/  ULEA.HI UR4, UR39, UR39, URZ, 0x1 ;  /* 0x0000002727047291 */ /* 0x000fe4000f8f08ff */
[----:B------:R-:W-:Y:S01]  /*59d0*/  UISETP.NE.U32.AND UP3, UPT, UR62, URZ, UPT ;  /* 0x000000ff3e00728c */ /* 0x000fe2000bf65070 */
[----:B------:R-:W-:Y:S01]  /*59e0*/  ISETP.NE.AND.EX P1, PT, R25, RZ, PT, P1 ;  /* 0x000000ff1900720c */ /* 0x000fe20003f25310 */
[----:B------:R-:W-:Y:S02]  /*59f0*/  USHF.L.U32 UR5, UR4, 0x3, URZ ;  /* 0x0000000304057899 */ /* 0x000fe400080006ff */
[----:B------:R-:W-:Y:S03]  /*5a00*/  UISETP.NE.AND.EX UP3, UPT, UR63, URZ, UPT, UP3 ;  /* 0x000000ff3f00728c */ /* 0x000fe6000bf65330 */
[----:B------:R-:W2:Y:S01]  /*5a10*/  @!UP0 LDCU.128 UR12, c[0x0][0xb10] ;  /* 0x00016200ff0c87ac */ /* 0x000ea20008000c00 */
[----:B------:R-:W4:Y:S01]  /*5a20*/  @!UP0 LDCU UR7, c[0x0][0xb0c] ;  /* 0x00016180ff0787ac */ /* 0x000f220008000800 */
[----:B------:R-:W3:Y:S01]  /*5a30*/  @!UP0 LDCU UR16, c[0x0][0xb20] ;  /* 0x00016400ff1087ac */ /* 0x000ee20008000800 */
[----:B--2---:R-:W-:Y:S02]  /*5a40*/  UIMAD.WIDE.U32 UR10, UR38, UR12, URZ ;  /* 0x0000000c260a72a5 */ /* 0x004fe4000f8e00ff */
[----:B------:R-:W-:Y:S02]  /*5a50*/  UIMAD.WIDE.U32 UR8, UR37, UR15, URZ ;  /* 0x0000000f250872a5 */ /* 0x000fe4000f8e00ff */
[----:B------:R-:W-:Y:S03]  /*5a60*/  @!UP0 UISETP.NE.AND UP1, UPT, UR14, 0x1, UPT ;  /* 0x000000010e00888c */ /* 0x000fe6000bf25270 */
[----:B------:R-:W-:Y:S01]  /*5a70*/  @!UP0 UMOV UR6, UR11 ;  /* 0x0000000b00068c82 */ /* 0x000fe20008000000 */
[----:B----4-:R-:W-:Y:S02]  /*5a80*/  @!UP0 UISETP.NE.AND UP2, UPT, UR7, 0x1, UPT ;  /* 0x000000010700888c */ /* 0x010fe4000bf45270 */
[----:B------:R-:W-:Y:S03]  /*5a90*/  @!UP0 USHF.R.U32.HI UR10, URZ, UR13, UR6 ;  /* 0x0000000dff0a8299 */ /* 0x000fe60008011606 */
[----:B------:R-:W-:Y:S01]  /*5aa0*/  @!UP0 UMOV UR6, UR9 ;  /* 0x0000000900068c82 */ /* 0x000fe20008000000 */
[----:B------:R-:W-:Y:S02]  /*5ab0*/  @!UP0 USEL UR9, UR38, UR10, !UP2 ;  /* 0x0000000a26098287 */ /* 0x000fe4000d000000 */
[----:B---3--:R-:W-:Y:S02]  /*5ac0*/  @!UP0 USHF.R.U32.HI UR8, URZ, UR16, UR6 ;  /* 0x00000010ff088299 */ /* 0x008fe40008011606 */
[----:B------:R-:W-:Y:S02]  /*5ad0*/  ULOP3.LUT UR6, UR4, 0xffe, URZ, 0xc0, !UPT ;  /* 0x00000ffe04067892 */ /* 0x000fe4000f8ec0ff */
[----:B------:R-:W-:Y:S02]  /*5ae0*/  @!UP0 USEL UR8, UR37, UR8, !UP1 ;  /* 0x0000000825088287 */ /* 0x000fe4000c800000 */
[----:B------:R-:W-:Y:S02]  /*5af0*/  ULOP3.LUT UR4, UR5, 0xfffffff0, URZ, 0xc0, !UPT ;  /* 0xfffffff005047892 */ /* 0x000fe4000f8ec0ff */
[----:B------:R-:W-:Y:S02]  /*5b00*/  UIADD3 UR5, UPT, UPT, -UR6, UR39, URZ ;  /* 0x0000002706057290 */ /* 0x000fe4000fffe1ff */
[----:B------:R-:W-:Y:S02]  /*5b10*/  @!UP0 UIADD3 UR6, UPT, UPT, -UR9, UR8, URZ ;  /* 0x0000000809068290 */ /* 0x000fe4000fffe1ff */
[----:B------:R-:W-:Y:S01]  /*5b20*/  @!UP0 UIADD3 UR8, UPT, UPT, UR9, -UR8, URZ ;  /* 0x8000000809088290 */ /* 0x000fe2000fffe0ff */
[----:B-1----:R-:W-:Y:S01]  /*5b30*/  VIADD R0, R2, UR4 ;  /* 0x0000000402007c36 */ /* 0x002fe20008000000 */
[----:B------:R-:W-:Y:S01]  /*5b40*/  @!UP0 UIMAD UR38, UR6, UR7, UR38 ;  /* 0x00000007062682a4 */ /* 0x000fe2000f8e0226 */
[----:B------:R-:W-:Y:S01]  /*5b50*/  IMAD.U32 R17, RZ, RZ, UR5 ;  /* 0x00000005ff117e24 */ /* 0x000fe2000f8e00ff */
[----:B------:R-:W-:Y:S01]  /*5b60*/  @!UP0 UIMAD UR37, UR8, UR14, UR37 ;  /* 0x0000000e082582a4 */ /* 0x000fe2000f8e0225 */
[----:B------:R-:W-:Y:S11]  /*5b70*/  BRA.U !UP3, `(.L_x_94) ;  /* 0x000000010b407547 */ /* 0x000ff6000b800000 */
[----:B------:R-:W-:Y:S01]  /*5b80*/  UISETP.NE.U32.AND UP0, UPT, UR56, URZ, UPT ;  /* 0x000000ff3800728c */ /* 0x000fe2000bf05070 */
[----:B------:R-:W-:Y:S01]  /*5b90*/  HFMA2 R27, -RZ, RZ, 0, 5.9604644775390625e-08 ;  /* 0x00000001ff1b7431 */ /* 0x000fe200000001ff */
[----:B------:R-:W1:Y:S01]  /*5ba0*/  LDCU.64 UR8, c[0x0][0x358] ;  /* 0x00006b00ff0877ac */ /* 0x000e620008000a00 */
[----:B------:R-:W-:Y:S01]  /*5bb0*/  IMAD.MOV.U32 R3, RZ, RZ, 0x1 ;  /* 0x00000001ff037424 */ /* 0x000fe200078e00ff */
[----:B------:R-:W-:Y:S06]  /*5bc0*/  UISETP.NE.AND.EX UP0, UPT, UR57, URZ, UPT, UP0 ;  /* 0x000000ff3900728c */ /* 0x000fec000bf05300 */
[----:B------:R-:W-:Y:S05]  /*5bd0*/  PLOP3.LUT P0, PT, PT, PT, UP0, 0x80, 0x8 ;  /* 0x000000000008781c */ /* 0x000fea0003f0f008 */
[----:B------:R-:W2:Y:S01]  /*5be0*/  @UP0 LDCU.64 UR4, c[0x0][0x888] ;  /* 0x00011100ff0407ac */ /* 0x000ea20008000a00 */
[----:B------:R-:W-:Y:S07]  /*5bf0*/  @UP0 UIMAD UR6, UR36, UR62, URZ ;  /* 0x0000003e240602a4 */ /* 0x000fee000f8e02ff */
[----:B------:R-:W-:Y:S01]  /*5c00*/  @!P0 PRMT R27, R3, 0x7610, R27 ;  /* 0x00007610031b8816 */ /* 0x000fe2000000001b */
[----:B--2---:R-:W-:Y:S06]  /*5c10*/  @UP0 UIMAD.WIDE UR4, UR6, 0x4, UR4 ;  /* 0x00000004060408a5 */ /* 0x004fec000f8e0204 */
[----:B------:R-:W-:Y:S02]  /*5c20*/  IMAD.U32 R4, RZ, RZ, UR4 ;  /* 0x00000004ff047e24 */ /* 0x000fe4000f8e00ff */
[----:B------:R-:W-:Y:S05]  /*5c30*/  IMAD.U32 R5, RZ, RZ, UR5 ;  /* 0x00000005ff057e24 */ /* 0x000fea000f8e00ff */
[----:B-1----:R-:W2:Y:S02]  /*5c40*/  @P0 LDG.E R4, desc[UR8][R4.64] ;  /* 0x0000000804040981 */ /* 0x002ea4000c1e1900 */
[----:B--2---:R-:W-:Y:S11]  /*5c50*/  @P0 R2UR UR45, R4 ;  /* 0x00000000042d02ca */ /* 0x004ff600000e0000 */
[----:B------:R-:W-:Y:S03]  /*5c60*/  @!UPT UIADD3 URZ, UPT, UPT, URZ, URZ, URZ ;  /* 0x000000fffffff290 */ /* 0x000fe6000fffe0ff */
[----:B------:R-:W1:Y:S02]  /*5c70*/  @!UP0 LDCU UR45, c[0x0][0x880] ;  /* 0x00011000ff2d87ac */ /* 0x000e640008000800 */
.L_x_94:
[----:B------:R-:W-:Y:S05]  /*5c80*/  @!P1 BRA `(.L_x_95) ;  /* 0x0000000000249947 */ /* 0x000fea0003800000 */
[----:B------:R-:W-:Y:S01]  /*5c90*/  ISETP.NE.U32.AND P0, PT, R22, RZ, PT ;  /* 0x000000ff1600720c */ /* 0x000fe20003f05070 */
[----:B------:R-:W2:Y:S03]  /*5ca0*/  LDCU.64 UR4, c[0x0][0x358] ;  /* 0x00006b00ff0477ac */ /* 0x000ea60008000a00 */
[----:B------:R-:W-:Y:S11]  /*5cb0*/  ISETP.NE.AND.EX P0, PT, R23, RZ, PT, P0 ;  /* 0x000000ff1700720c */ /* 0x000ff60003f05300 */
[----:B------:R-:W-:Y:S02]  /*5cc0*/  @!UPT UIADD3 URZ, UPT, UPT, URZ, URZ, URZ ;  /* 0x000000fffffff290 */ /* 0x000fe4000fffe0ff */
[----:B------:R-:W3:Y:S01]  /*5cd0*/  @P0 LDC.64 R4, c[0x0][0x8a8] ;  /* 0x00022a00ff040b82 */ /* 0x000ee20000000a00 */
[----:B------:R-:W-:Y:S04]  /*5ce0*/  @P0 IMAD R3, R24, UR36, RZ ;  /* 0x0000002418030c24 */ /* 0x000fe8000f8e02ff */
[----:B---3--:R-:W-:Y:S05]  /*5cf0*/  @P0 IMAD.WIDE R4, R3, 0x4, R4 ;  /* 0x0000000403040825 */ /* 0x008fea00078e0204 */
[----:B--2--5:R2:W5:Y:S02]  /*5d00*/  @P0 LDG.E R16, desc[UR4][R4.64] ;  /* 0x0000000404100981 */ /* 0x024564000c1e1900 */
[----:B--2---:R-:W3:Y:S02]  /*5d10*/  @!P0 LDC R16, c[0x0][0x8a0] ;  /* 0x00022800ff108b82 */ /* 0x004ee40000000800 */
.L_x_95:
[----:B------:R-:W-:Y:S01]  /*5d20*/  R2UR UR4, R30 ;  /* 0x000000001e0472ca */ /* 0x000fe200000e0000 */
[----:B------:R-:W-:Y:S01]  /*5d30*/  UPLOP3.LUT UP1, UPT, UPT, UPT, UPT, 0x40, 0x4 ;  /* 0x000000000004789c */ /* 0x000fe20003f2e870 */
[----:B------:R-:W-:Y:S01]  /*5d40*/  SHF.L.U32 R3, R33, 0x1f, RZ ;  /* 0x0000001f21037819 */ /* 0x000fe200000006ff */
[----:B------:R-:W-:Y:S01]  /*5d50*/  ULEA UR46, UR39, UR47, 0x3 ;  /* 0x0000002f272e7291 */ /* 0x000fe2000f8e18ff */
[----:B------:R-:W-:Y:S01]  /*5d60*/  PLOP3.LUT P3, PT, PT, PT, PT, 0x8, 0x80 ;  /* 0x000000000080781c */ /* 0x000fe20003f6e170 */
[----:B------:R-:W-:Y:S01]  /*5d70*/  IMAD R17, R17, 0x100000, R0 ;  /* 0x0010000011117824 */ /* 0x000fe200078e0200 */
[----:B------:R-:W-:Y:S01]  /*5d80*/  CS2R R18, SRZ ;  /* 0x0000000000127805 */ /* 0x000fe2000001ff00 */
[----:B------:R-:W-:Y:S06]  /*5d90*/  VIADD R35, R35, 0x1 ;  /* 0x0000000123237836 */ /* 0x000fec0000000000 */
[----:B------:R-:W-:Y:S06]  /*5da0*/  UISETP.NE.AND UP4, UPT, UR4, URZ, UPT ;  /* 0x000000ff0400728c */ /* 0x000fec000bf85270 */
[----:B------:R-:W-:Y:S05]  /*5db0*/  PLOP3.LUT P1, PT, PT, PT, UP4, 0x80, 0x8 ;  /* 0x000000000008781c */ /* 0x000fea0003f2f048 */
[----:B------:R-:W2:Y:S01]  /*5dc0*/  @UP4 LDCU.64 UR4, c[0x0][0x888] ;  /* 0x00011100ff0447ac */ /* 0x000ea20008000a00 */
[----:B------:R-:W-:Y:S07]  /*5dd0*/  @UP4 UPLOP3.LUT UP1, UPT, UPT, UPT, UP3, 0x80, 0x8 ;  /* 0x000000000008489c */ /* 0x000fee0003f2f030 */
[----:B------:R-:W-:Y:S01]  /*5de0*/  @P1 LOP3.LUT P0, RZ, R27, 0xff, RZ, 0xc0, !PT ;  /* 0x000000ff1bff1812 */ /* 0x000fe2000780c0ff */
[----:B-1----:R-:W-:Y:S02]  /*5df0*/  @UP4 UISETP.NE.AND UP2, UPT, UR45, URZ, UPT ;  /* 0x000000ff2d00428c */ /* 0x002fe4000bf45270 */
[----:B--2---:R-:W-:Y:S02]  /*5e00*/  @UP4 UISETP.NE.U32.AND UP0, UPT, UR4, URZ, UPT ;  /* 0x000000ff0400428c */ /* 0x004fe4000bf05070 */
[----:B------:R-:W-:Y:S02]  /*5e10*/  @UP4 USEL UR4, URZ, 0xffffffff, UP2 ;  /* 0xffffffffff044887 */ /* 0x000fe40009000000 */
[----:B------:R-:W-:Y:S04]  /*5e20*/  @UP4 UISETP.NE.AND.EX UP0, UPT, UR5, URZ, UPT, UP0 ;  /* 0x000000ff0500428c */ /* 0x000fe8000bf05300 */
[----:B------:R-:W-:Y:S03]  /*5e30*/  @UP4 USEL UR5, URZ, 0xffffffff, UP0 ;  /* 0xffffffffff054887 */ /* 0x000fe60008000000 */
[----:B------:R-:W-:Y:S01]  /*5e40*/  @P1 VOTEU.ANY UP0, P0 ;  /* 0x0000000000ff1886 */ /* 0x000fe20000000100 */
[----:B------:R-:W-:Y:S04]  /*5e50*/  @UP1 USEL UR4, UR5, UR4, !UP0 ;  /* 0x0000000405041287 */ /* 0x000fe8000c000000 */
[----:B------:R-:W-:Y:S04]  /*5e60*/  @UP4 ULOP3.LUT UR4, UR4, 0x1, URZ, 0xc0, !UPT ;  /* 0x0000000104044892 */ /* 0x000fe8000f8ec0ff */
[----:B------:R-:W-:Y:S06]  /*5e70*/  UISETP.NE.U32.OR UP0, UPT, UR4, 0x1, !UP4 ;  /* 0x000000010400788c */ /* 0x000fec000e705470 */
[----:B------:R-:W-:Y:S11]  /*5e80*/  PLOP3.LUT P0, PT, PT, PT, UP0, 0x80, 0x8 ;  /* 0x000000000008781c */ /* 0x000ff60003f0f008 */
[----:B------:R-:W-:Y:S02]  /*5e90*/  @!UPT UIADD3 URZ, UPT, UPT, URZ, URZ, URZ ;  /* 0x000000fffffff290 */ /* 0x000fe4000fffe0ff */
[----:B------:R-:W-:Y:S04]  /*5ea0*/  @P0 SHF.L.U32 R4, R31, 0x1f, RZ ;  /* 0x0000001f1f040819 */ /* 0x000fe800000006ff */
[----:B------:R-:W1:Y:S01]  /*5eb0*/  @P0 SYNCS.PHASECHK.TRANS64.TRYWAIT P2, [UR47+0xb0], R4 ;  /* 0x0000b004ff0005a7 */ /* 0x000e62000804112f */
[----:B------:R2:W4:Y:S01]  /*5ec0*/  SYNCS.PHASECHK.TRANS64.TRYWAIT P1, [UR46+0xf0], R3 ;  /* 0x0000f003ff0075a7 */ /* 0x000522000802112e */
[----:B-1----:R-:W-:Y:S01]  /*5ed0*/  @P0 PLOP3.LUT P3, PT, P2, PT, PT, 0x8, 0x80 ;  /* 0x000000000080081c */ /* 0x002fe2000176e170 */
[----:B------:R-:W-:Y:S01]  /*5ee0*/  @!UPT UIADD3 URZ, UPT, UPT, URZ, URZ, URZ ;  /* 0x000000fffffff290 */ /* 0x000fe2000fffe0ff */
[----:B--2-4-:R-:W-:Y:S11]  /*5ef0*/  BRA.U !UP0, `(.L_x_96) ;  /* 0x0000000108747547 */ /* 0x014ff6000b800000 */
[----:B------:R-:W-:Y:S01]  /*5f00*/  LOP3.LUT P0, RZ, R27, 0xff, RZ, 0xc0, !PT ;  /* 0x000000ff1bff7812 */ /* 0x000fe2000780c0ff */
[----:B------:R-:W-:Y:S01]  /*5f10*/  @!UPT UIADD3 URZ, UPT, UPT, URZ, URZ, URZ ;  /* 0x000000fffffff290 */ /* 0x000fe2000fffe0ff */
[----:B------:R-:W-:Y:S11]  /*5f20*/  @!P3 BRA `(.L_x_97) ;  /* 0x00000000000cb947 */ /* 0x000ff60003800000 */
[----:B------:R-:W-:Y:S04]  /*5f30*/  SHF.L.U32 R5, R31, 0x1f, RZ ;  /* 0x0000001f1f057819 */ /* 0x000fe800000006ff */
[----:B------:R-:W1:Y:S02]  /*5f40*/  SYNCS.PHASECHK.TRANS64.TRYWAIT P2, [UR47+0xb0], R5 ;  /* 0x0000b005ff0075a7 */ /* 0x000e64000804112f */
[----:B-1----:R-:W-:Y:S05]  /*5f50*/  @!P2 BRA `(.L_x_98) ;  /* 0x000000100090a947 */ /* 0x002fea0003800000 */
.L_x_97:
[----:B------:R-:W-:Y:S01]  /*5f60*/  UISETP.NE.U32.AND UP0, UPT, UR56, URZ, UPT ;  /* 0x000000ff3800728c */ /* 0x000fe2000bf05070 */
[----:B------:R-:W-:Y:S01]  /*5f70*/  CS2R R18, SRZ ;  /* 0x0000000000127805 */ /* 0x000fe2000001ff00 */
[----:B------:R-:W-:Y:S01]  /*5f80*/  UISETP.NE.AND UP1, UPT, UR45, URZ, UPT ;  /* 0x000000ff2d00728c */ /* 0x000fe2000bf25270 */
[----:B------:R-:W-:Y:S01]  /*5f90*/  LOP3.LUT R31, R31, 0x1, RZ, 0x3c, !PT ;  /* 0x000000011f1f7812 */ /* 0x000fe200078e3cff */
[----:B------:R-:W-:Y:S02]  /*5fa0*/  UISETP.NE.AND.EX UP0, UPT, UR57, URZ, UPT, UP0 ;  /* 0x000000ff3900728c */ /* 0x000fe4000bf05300 */
[----:B------:R-:W-:Y:S02]  /*5fb0*/  USEL UR4, URZ, 0xffffffff, UP1 ;  /* 0xffffffffff047887 */ /* 0x000fe40008800000 */
[----:B------:R-:W-:Y:S03]  /*5fc0*/  USEL UR5, URZ, 0xffffffff, UP0 ;  /* 0xffffffffff057887 */ /* 0x000fe60008000000 */
[----:B------:R-:W-:Y:S01]  /*5fd0*/  VOTEU.ANY UP0, P0 ;  /* 0x0000000000ff7886 */ /* 0x000fe20000000100 */
[----:B------:R-:W-:Y:S04]  /*5fe0*/  @UP3 USEL UR4, UR5, UR4, !UP0 ;  /* 0x0000000405043287 */ /* 0x000fe8000c000000 */
[----:B------:R-:W-:Y:S04]  /*5ff0*/  ULOP3.LUT UR4, UR4, 0x1, URZ, 0xc0, !UPT ;  /* 0x0000000104047892 */ /* 0x000fe8000f8ec0ff */
[----:B------:R-:W-:Y:S02]  /*6000*/  UISETP.NE.U32.AND UP0, UPT, UR4, 0x1, UPT ;  /* 0x000000010400788c */ /* 0x000fe4000bf05070 */
[----:B------:R-:W-:Y:S04]  /*6010*/  UIADD3 UR4, UPT, UPT, UR47, 0xb8, URZ ;  /* 0x000000b82f047890 */ /* 0x000fe8000fffe0ff */
[----:B------:R-:W-:Y:S01]  /*6020*/  PLOP3.LUT P0, PT, PT, PT, UP0, 0x80, 0x8 ;  /* 0x000000000008781c */ /* 0x000fe20003f0f008 */
[----:B------:R-:W-:Y:S11]  /*6030*/  UPRMT UR4, UR51, 0x654, UR4 ;  /* 0x0000065433047896 */ /* 0x000ff60008000004 */
[----:B------:R-:W-:Y:S01]  /*6040*/  @!UPT UIADD3 URZ, UPT, UPT, URZ, URZ, URZ ;  /* 0x000000fffffff290 */ /* 0x000fe2000fffe0ff */
[----:B------:R2:W4:Y:S01]  /*6050*/  @P0 LDS.64 R18, [R26+UR47+0x200] ;  /* 0x0002002f1a120984 */ /* 0x0005220008000a00 */
[----:B------:R-:W-:Y:S01]  /*6060*/  @!PT LDS RZ, [RZ] ;  /* 0x00000000fffff984 */ /* 0x000fe20000000800 */
[----:B------:R-:W-:Y:S01]  /*6070*/  @!PT LDS RZ, [RZ] ;  /* 0x00000000fffff984 */ /* 0x000fe20000000800 */
[----:B------:R-:W-:Y:S01]  /*6080*/  @!PT LDS RZ, [RZ] ;  /* 0x00000000fffff984 */ /* 0x000fe20000000800 */
[----:B------:R-:W-:Y:S01]  /*6090*/  @!PT LDS RZ, [RZ] ;  /* 0x00000000fffff984 */ /* 0x000fe20000000800 */
[----:B------:R1:W-:Y:S06]  /*60a0*/  MEMBAR.ALL.CTA ;  /* 0x0000000000007992 */ /* 0x0003ec0000008000 */
[----:B-1----:R-:W1:Y:S02]  /*60b0*/  FENCE.VIEW.ASYNC.S ;  /* 0x00000000000073c6 */ /* 0x002e640000000000 */
[----:B-1----:R-:W-:Y:S01]  /*60c0*/  SYNCS.ARRIVE.TRANS64.RED.A1T0 RZ, [UR4], RZ ;  /* 0x000000ffffff79a7 */ /* 0x002fe20008100404 */
.L_x_96:
[----:B------:R-:W-:Y:S04]  /*60d0*/  SHF.R.U32.HI R5, RZ, 0x15, R17 ;  /* 0x00000015ff057819 */ /* 0x000fe80000011611 */
[----:B------:R-:W-:Y:S01]  /*60e0*/  LOP3.LUT P0, RZ, R5, 0x3, R28, 0x48, !PT ;  /* 0x0000000305ff7812 */ /* 0x000fe2000780481c */
[----:B------:R-:W-:Y:S01]  /*60f0*/  @!UPT UIADD3 URZ, UPT, UPT, URZ, URZ, URZ ;  /* 0x000000fffffff290 */ /* 0x000fe2000fffe0ff */
[----:B------:R-:W-:Y:S11]  /*6100*/  @P1 BRA `(.L_x_99) ;  /* 0x0000000000081947 */ /* 0x000ff60003800000 */
[----:B------:R-:W1:Y:S02]  /*6110*/  SYNCS.PHASECHK.TRANS64.TRYWAIT P1, [UR46+0xf0], R3 ;  /* 0x0000f003ff0075a7 */ /* 0x000e64000802112e */
[----:B-1----:R-:W-:Y:S05]  /*6120*/  @!P1 BRA `(.L_x_100) ;  /* 0x0000001000349947 */ /* 0x002fea0003800000 */
.L_x_99:
[----:B------:R-:W-:Y:S05]  /*6130*/  @!P0 BRA `(.L_x_101) ;  /* 0x0000000000408947 */ /* 0x000fea0003800000 */
[----:B------:R-:W1:Y:S01]  /*6140*/  LDCU.64 UR8, c[0x4][0x68] ;  /* 0x01000d00ff0877ac */ /* 0x000e620008000a00 */
[----:B------:R-:W-:Y:S01]  /*6150*/  MOV R15, 0x0 ;  /* 0x00000000000f7802 */ /* 0x000fe20000000f00 */
[----:B------:R-:W-:Y:S02]  /*6160*/  HFMA2 R12, -RZ, RZ, 0, 5.9604644775390625e-08 ;  /* 0x00000001ff0c7431 */ /* 0x000fe400000001ff */
[----:B------:R-:W-:Y:S02]  /*6170*/  IMAD.MOV.U32 R8, RZ, RZ, 0x192 ;  /* 0x00000192ff087424 */ /* 0x000fe400078e00ff */
[----:B------:R-:W-:Y:S01]  /*6180*/  IMAD.MOV.U32 R13, RZ, RZ, RZ ;  /* 0x000000ffff0d7224 */ /* 0x000fe200078e00ff */
[----:B------:R-:W2:Y:S01]  /*6190*/  LDCU.64 UR6, c[0x4][0x70] ;  /* 0x01000e00ff0677ac */ /* 0x000ea20008000a00 */
[----:B------:R-:W3:Y:S01]  /*61a0*/  LDC.64 R14, c[0x4][R15] ;  /* 0x010000000f0e7b82 */ /* 0x000ee20000000a00 */
[----:B------:R-:W4:Y:S01]  /*61b0*/  LDCU.64 UR4, c[0x4][0x8] ;  /* 0x01000100ff0477ac */ /* 0x000f220008000a00 */
[----:B-1----:R-:W-:Y:S01]  /*61c0*/  MOV R5, UR9 ;  /* 0x0000000900057c02 */ /* 0x002fe20008000f00 */
[----:B------:R-:W-:Y:S01]  /*61d0*/  IMAD.U32 R4, RZ, RZ, UR8 ;  /* 0x00000008ff047e24 */ /* 0x000fe2000f8e00ff */
[----:B--2---:R-:W-:Y:S01]  /*61e0*/  MOV R7, UR7 ;  /* 0x0000000700077c02 */ /* 0x004fe20008000f00 */
[----:B------:R-:W-:Y:S01]  /*61f0*/  IMAD.U32 R6, RZ, RZ, UR6 ;  /* 0x00000006ff067e24 */ /* 0x000fe2000f8e00ff */
[----:B----4-:R-:W-:Y:S01]  /*6200*/  MOV R11, UR5 ;  /* 0x00000005000b7c02 */ /* 0x010fe20008000f00 */
[----:B------:R-:W-:Y:S02]  /*6210*/  IMAD.U32 R10, RZ, RZ, UR4 ;  /* 0x00000004ff0a7e24 */ /* 0x000fe4000f8e00ff */
[----:B------:R-:W-:Y:S07]  /*6220*/  LEPC R20, `(.L_x_101) ;  /* 0x000000001014794e */ /* 0x000fee0000000000 */
[----:B---3-5:R-:W-:Y:S05]  /*6230*/  CALL.ABS.NOINC R14 ;  /* 0x000000000e007343 */ /* 0x028fea0003c00000 */
.L_x_101:
[----:B------:R-:W-:Y:S01]  /*6240*/  ISETP.NE.AND P0, PT, R34, RZ, PT ;  /* 0x000000ff2200720c */ /* 0x000fe20003f05270 */
[----:B------:R-:W-:Y:S05]  /*6250*/  WARPSYNC.ALL ;  /* 0x0000000000007948 */ /* 0x000fea0003800000 */
[----:B------:R-:W-:Y:S01]  /*6260*/  R2UR UR4, R17 ;  /* 0x00000000110472ca */ /* 0x000fe200000e0000 */
[----:B------:R-:W-:Y:S01]  /*6270*/  BSSY.RECONVERGENT B0, `(.L_x_102) ;  /* 0x000003b000007945 */ /* 0x000fe20003800200 */
[C---:B----4-:R-:W-:Y:S02]  /*6280*/  PRMT R3, R18.reuse, 0x8880, RZ ;  /* 0x0000888012037816 */ /* 0x050fe400000000ff */
[C---:B------:R-:W-:Y:S02]  /*6290*/  SHF.L.U32 R0, R18.reuse, 0x10, RZ ;  /* 0x0000001012007819 */ /* 0x040fe400000006ff */
[----:B------:R-:W-:Y:S02]  /*62a0*/  SHF.L.U32 R20, R18, 0x8, RZ ;  /* 0x0000000812147819 */ /* 0x000fe400000006ff */
[----:B------:R-:W-:Y:S02]  /*62b0*/  SHF.R.S32.HI R0, RZ, 0x18, R0 ;  /* 0x00000018ff007819 */ /* 0x000fe40000011400 */
[----:B------:R-:W-:Y:S02]  /*62c0*/  SHF.R.S32.HI R12, RZ, 0x18, R18 ;  /* 0x00000018ff0c7819 */ /* 0x000fe40000011412 */
[C---:B------:R-:W-:Y:S01]  /*62d0*/  SHF.L.U32 R18, R19.reuse, 0x10, RZ ;  /* 0x0000001013127819 */ /* 0x040fe200000006ff */
[----:B------:R-:W-:Y:S01]  /*62e0*/  LDTM.16dp32bit_t0_t15.x8 R4, tmem[UR4] ;  /* 0x00000004000479ee */ /* 0x000fe20008980000 */
[----:B------:R-:W1:Y:S01]  /*62f0*/  LDTM.16dp32bit_t16_t31.x8 R4, tmem[UR4+0x8] ;  /* 0x00000804000479ee */ /* 0x000e6200089a0000 */
[----:B------:R-:W-:Y:S01]  /*6300*/  NOP ;  /* 0x0000000000007918 */ /* 0x000fe20000000000 */
[----:B------:R-:W-:Y:S01]  /*6310*/  UIADD3 UR4, UPT, UPT, UR46, 0x110, URZ ;  /* 0x000001102e047890 */ /* 0x000fe2000fffe0ff */
[C---:B------:R-:W-:Y:S02]  /*6320*/  PRMT R13, R19.reuse, 0x8880, RZ ;  /* 0x00008880130d7816 */ /* 0x040fe400000000ff */
[----:B------:R-:W-:Y:S01]  /*6330*/  SHF.R.S32.HI R14, RZ, 0x18, R19 ;  /* 0x00000018ff0e7819 */ /* 0x000fe20000011413 */
[----:B------:R-:W-:Y:S01]  /*6340*/  UPRMT UR4, UR51, 0x654, UR4 ;  /* 0x0000065433047896 */ /* 0x000fe20008000004 */
[----:B------:R-:W-:Y:S04]  /*6350*/  SHF.L.U32 R15, R19, 0x8, RZ ;  /* 0x00000008130f7819 */ /* 0x000fe800000006ff */
[----:B------:R-:W-:Y:S04]  /*6360*/  SHF.R.S32.HI R15, RZ, 0x18, R15 ;  /* 0x00000018ff0f7819 */ /* 0x000fe8000001140f */
[----:B-1----:R-:W-:Y:S01]  /*6370*/  SYNCS.ARRIVE.TRANS64.RED.A1T0 RZ, [UR4], RZ ;  /* 0x000000ffffff79a7 */ /* 0x002fe20008100404 */
[----:B------:R-:W-:Y:S01]  /*6380*/  UIADD3 UR4, UPT, UPT, UR39, 0x1, URZ ;  /* 0x0000000127047890 */ /* 0x000fe2000fffe0ff */
[C---:B---3-5:R-:W-:Y:S02]  /*6390*/  IMAD R4, R16.reuse, R4, RZ ;  /* 0x0000000410047224 */ /* 0x068fe400078e02ff */
[C---:B------:R-:W-:Y:S02]  /*63a0*/  IMAD R5, R16.reuse, R5, RZ ;  /* 0x0000000510057224 */ /* 0x040fe400078e02ff */
[----:B------:R-:W-:Y:S01]  /*63b0*/  IMAD R4, R3, UR45, R4 ;  /* 0x0000002d03047c24 */ /* 0x000fe2000f8e0204 */
[----:B------:R-:W-:Y:S01]  /*63c0*/  SHF.R.S32.HI R3, RZ, 0x18, R20 ;  /* 0x00000018ff037819 */ /* 0x000fe20000011414 */
[C---:B------:R-:W-:Y:S02]  /*63d0*/  IMAD R6, R16.reuse, R6, RZ ;  /* 0x0000000610067224 */ /* 0x040fe400078e02ff */
[----:B------:R-:W-:Y:S02]  /*63e0*/  IMAD R7, R16, R7, RZ ;  /* 0x0000000710077224 */ /* 0x000fe400078e02ff */
[----:B------:R-:W-:Y:S01]  /*63f0*/  IMAD R5, R0, UR45, R5 ;  /* 0x0000002d00057c24 */ /* 0x000fe2000f8e0205 */
[----:B------:R-:W-:Y:S01]  /*6400*/  SHF.R.S32.HI R0, RZ, 0x18, R18 ;  /* 0x00000018ff007819 */ /* 0x000fe20000011412 */
[C---:B------:R-:W-:Y:S02]  /*6410*/  IMAD R8, R16.reuse, R8, RZ ;  /* 0x0000000810087224 */ /* 0x040fe400078e02ff */
[----:B------:R-:W-:Y:S02]  /*6420*/  IMAD R6, R3, UR45, R6 ;  /* 0x0000002d03067c24 */ /* 0x000fe4000f8e0206 */
[----:B------:R-:W-:Y:S02]  /*6430*/  IMAD R9, R16, R9, RZ ;  /* 0x0000000910097224 */ /* 0x000fe400078e02ff */
[----:B------:R-:W-:Y:S02]  /*6440*/  IMAD R7, R12, UR45, R7 ;  /* 0x0000002d0c077c24 */ /* 0x000fe4000f8e0207 */
[----:B------:R-:W-:Y:S02]  /*6450*/  IMAD R8, R13, UR45, R8 ;  /* 0x0000002d0d087c24 */ /* 0x000fe4000f8e0208 */
[----:B------:R-:W-:Y:S01]  /*6460*/  IMAD R10, R16, R10, RZ ;  /* 0x0000000a100a7224 */ /* 0x000fe200078e02ff */
[----:B------:R-:W-:Y:S01]  /*6470*/  I2IP.S8.S32.SAT R21, R7, R6, RZ ;  /* 0x0000000607157239 */ /* 0x000fe200000014ff */
[----:B------:R-:W-:Y:S02]  /*6480*/  IMAD R9, R0, UR45, R9 ;  /* 0x0000002d00097c24 */ /* 0x000fe4000f8e0209 */
[----:B------:R-:W-:Y:S01]  /*6490*/  IMAD R11, R16, R11, RZ ;  /* 0x0000000b100b7224 */ /* 0x000fe200078e02ff */
[----:B------:R-:W-:Y:S01]  /*64a0*/  I2IP.S8.S32.SAT R36, R5, R4, R21 ;  /* 0x0000000405247239 */ /* 0x000fe20000001415 */
[----:B------:R-:W-:Y:S02]  /*64b0*/  IMAD R10, R15, UR45, R10 ;  /* 0x0000002d0f0a7c24 */ /* 0x000fe4000f8e020a */
[----:B------:R-:W-:Y:S05]  /*64c0*/  IMAD R11, R14, UR45, R11 ;  /* 0x0000002d0e0b7c24 */ /* 0x000fea000f8e020b */
[----:B------:R-:W-:Y:S04]  /*64d0*/  I2IP.S8.S32.SAT R17, R11, R10, RZ ;  /* 0x0000000a0b117239 */ /* 0x000fe800000014ff */
[----:B------:R-:W-:Y:S05]  /*64e0*/  I2IP.S8.S32.SAT R37, R9, R8, R17 ;  /* 0x0000000809257239 */ /* 0x000fea0000001411 */
[----:B------:R1:W-:Y:S01]  /*64f0*/  STS.64 [R26+UR47+0x600], R36 ;  /* 0x000600241a007988 */ /* 0x0003e20008000a2f */
[----:B------:R-:W-:Y:S01]  /*6500*/  @!PT LDS RZ, [RZ] ;  /* 0x00000000fffff984 */ /* 0x000fe20000000800 */
[----:B------:R-:W-:Y:S01]  /*6510*/  @!PT LDS RZ, [RZ] ;  /* 0x00000000fffff984 */ /* 0x000fe20000000800 */
[----:B------:R-:W-:Y:S01]  /*6520*/  @!PT LDS RZ, [RZ] ;  /* 0x00000000fffff984 */ /* 0x000fe20000000800 */
[----:B------:R-:W-:Y:S01]  /*6530*/  @!PT LDS RZ, [RZ] ;  /* 0x00000000fffff984 */ /* 0x000fe20000000800 */
[----:B------:R3:W-:Y:S06]  /*6540*/  MEMBAR.ALL.CTA ;  /* 0x0000000000007992 */ /* 0x0007ec0000008000 */
[----:B---3--:R-:W3:Y:S02]  /*6550*/  FENCE.VIEW.ASYNC.S ;  /* 0x00000000000073c6 */ /* 0x008ee40000000000 */
[----:B---3--:R-:W-:Y:S06]  /*6560*/  BAR.SYNC.DEFER_BLOCKING 0x1, 0x80 ;  /* 0x0042000000007b1d */ /* 0x008fec0000010000 */
[----:B------:R-:W-:Y:S05]  /*6570*/  @P0 BRA `(.L_x_103) ;  /* 0x0000000000280947 */ /* 0x000fea0003800000 */
[----:B------:R-:W3:Y:S01]  /*6580*/  LDCU.64 UR12, c[0x0][0x348] ;  /* 0x00006900ff0c77ac */ /* 0x000ee20008000a00 */
[----:B------:R-:W-:Y:S02]  /*6590*/  USHF.L.U32 UR9, UR48, 0x4, URZ ;  /* 0x0000000430097899 */ /* 0x000fe400080006ff */
[----:B------:R-:W-:Y:S02]  /*65a0*/  USHF.L.U32 UR10, UR49, 0x6, URZ ;  /* 0x00000006310a7899 */ /* 0x000fe400080006ff */
[----:B------:R-:W-:Y:S01]  /*65b0*/  UIADD3 UR8, UPT, UPT, UR47, 0x600, URZ ;  /* 0x000006002f087890 */ /* 0x000fe2000fffe0ff */
[----:B------:R-:W-:Y:S01]  /*65c0*/  UMOV UR11, UR36 ;  /* 0x00000024000b7c82 */ /* 0x000fe20008000000 */
[----:B---3--:R-:W-:Y:S04]  /*65d0*/  UIADD3 UR6, UP0, UPT, UR12, 0x680, URZ ;  /* 0x000006800c067890 */ /* 0x008fe8000ff1e0ff */
[----:B------:R-:W-:Y:S09]  /*65e0*/  UIADD3.X UR7, UPT, UPT, URZ, UR13, URZ, UP0, !UPT ;  /* 0x0000000dff077290 */ /* 0x000ff200087fe4ff */
[----:B------:R3:W-:Y:S01]  /*65f0*/  UTMASTG.3D [UR8], [UR6] ;  /* 0x00000008060073b5 */ /* 0x0007e20008010000 */
[----:B------:R0:W-:Y:S01]  /*6600*/  UTMACMDFLUSH ;  /* 0x00000000000079b7 */ /* 0x0001e20000000000 */
[----:B---3--:R-:W-:Y:S04]  /*6610*/  DEPBAR.LE SB0, 0x0 ;  /* 0x000080000000791a */ /* 0x008fe80000000000 */
.L_x_103:
[----:B------:R-:W-:Y:S05]  /*6620*/  BSYNC.RECONVERGENT B0 ;  /* 0x0000000000007941 */ /* 0x000fea0003800200 */
.L_x_102:
[----:B------:R-:W-:Y:S01]  /*6630*/  UISETP.NE.AND UP1, UPT, UR50, URZ, UPT ;  /* 0x000000ff3200728c */ /* 0x000fe2000bf25270 */
[----:B------:R-:W-:Y:S01]  /*6640*/  R2UR UR5, R29 ;  /* 0x000000001d0572ca */ /* 0x000fe200000e0000 */
[----:B------:R-:W-:Y:S01]  /*6650*/  UISETP.NE.AND UP0, UPT, UR4, 0x4, UPT ;  /* 0x000000040400788c */ /* 0x000fe2000bf05270 */
[----:B------:R-:W-:Y:S01]  /*6660*/  BAR.SYNC.DEFER_BLOCKING 0x1, 0x80 ;  /* 0x0042000000007b1d */ /* 0x000fe20000010000 */
[C---:B------:R-:W-:Y:S01]  /*6670*/  ISETP.NE.AND P0, PT, R35.reuse, 0x2, PT ;  /* 0x000000022300780c */ /* 0x040fe20003f05270 */
[----:B------:R-:W-:Y:S02]  /*6680*/  UIADD3 UR48, UPT, UPT, UR37, UR61, URZ ;  /* 0x0000003d25307290 */ /* 0x000fe4000fffe0ff */
[----:B------:R-:W-:Y:S01]  /*6690*/  USEL UR39, UR4, URZ, UP0 ;  /* 0x000000ff04277287 */ /* 0x000fe20008000000 */
[----:B------:R-:W-:Y:S02]  /*66a0*/  SEL R3, RZ, 0x1, P0 ;  /* 0x00000001ff037807 */ /* 0x000fe40000000000 */
[----:B------:R-:W-:Y:S02]  /*66b0*/  SEL R35, R35, RZ, P0 ;  /* 0x000000ff23237207 */ /* 0x000fe40000000000 */
[----:B------:R-:W-:Y:S02]  /*66c0*/  LOP3.LUT R32, R32, R3, RZ, 0x3c, !PT ;  /* 0x0000000320207212 */ /* 0x000fe400078e3cff */
[----:B------:R-:W-:Y:S02]  /*66d0*/  UIADD3 UR49, UPT, UPT, UR38, UR5, URZ ;  /* 0x0000000526317290 */ /* 0x000fe4000fffe0ff */
[----:B------:R-:W-:Y:S06]  /*66e0*/  USEL UR5, URZ, 0x1, UP0 ;  /* 0x00000001ff057887 */ /* 0x000fec0008000000 */
[----:B------:R-:W-:Y:S01]  /*66f0*/  LOP3.LUT R33, R33, UR5, RZ, 0x3c, !PT ;  /* 0x0000000521217c12 */ /* 0x000fe2000f8e3cff */
[----:B------:R-:W-:Y:S01]  /*6700*/  UMOV UR36, UR60 ;  /* 0x0000003c00247c82 */ /* 0x000fe20008000000 */
[----:B------:R-:W-:Y:S05]  /*6710*/  BRA.U UP1, `(.L_x_104) ;  /* 0xffffffed01547547 */ /* 0x000fea000b83ffff */
[----:B------:R-:W-:Y:S05]  /*6720*/  EXIT ;  /* 0x000000000000794d */ /* 0x000fea0003800000 */
.L_x_25:
[----:B---3--:R3:W4:Y:S02]  /*6730*/  SYNCS.PHASECHK.TRANS64.TRYWAIT P0, [R3+URZ+0x140], R2 ;  /* 0x00014002030075a7 */ /* 0x00872400080011ff */
[----:B----4-:R-:W-:Y:S05]  /*6740*/  @!P0 NANOSLEEP.SYNCS 0x989680 ;  /* 0x009896800000895d */ /* 0x010fea0003900000 */
[----:B------:R-:W4:Y:S02]  /*6750*/  @!P0 SYNCS.PHASECHK.TRANS64 P0, [R3+URZ+0x140], R2 ;  /* 0x00014002030085a7 */ /* 0x000f2400080010ff */
[----:B----4-:R-:W-:Y:S05]  /*6760*/  @!P0 BRA `(.L_x_25) ;  /* 0xfffffffc00f08947 */ /* 0x010fea000383ffff */
[----:B------:R-:W-:Y:S05]  /*6770*/  BRA `(.L_x_105) ;  /* 0xffffffb000607947 */ /* 0x000fea000383ffff */
.L_x_28:
[----:B--2---:R-:W-:-:S07]  /*6780*/  MOV R0, UR33 ;  /* 0x0000002100007c02 */ /* 0x004fce0008000f00 */
.L_x_106:
[----:B--2---:R2:W3:Y:S02]  /*6790*/  SYNCS.PHASECHK.TRANS64.TRYWAIT P0, [R0+URZ+0x58], R3 ;  /* 0x00005803000075a7 */ /* 0x0044e400080011ff */
[----:B---3--:R-:W-:Y:S05]  /*67a0*/  @!P0 NANOSLEEP.SYNCS 0x989680 ;  /* 0x009896800000895d */ /* 0x008fea0003900000 */
[----:B------:R-:W3:Y:S02]  /*67b0*/  @!P0 SYNCS.PHASECHK.TRANS64 P0, [R0+URZ+0x58], R3 ;  /* 0x00005803000085a7 */ /* 0x000ee400080010ff */
[----:B---3--:R-:W-:Y:S05]  /*67c0*/  @!P0 BRA `(.L_x_106) ;  /* 0xfffffffc00f08947 */ /* 0x008fea000383ffff */
[----:B------:R-:W-:Y:S05]  /*67d0*/  BRA `(.L_x_27) ;  /* 0xffffffb000a87947 */ /* 0x000fea000383ffff */
.L_x_35:
[----:B-1----:R-:W-:-:S07]  /*67e0*/  MOV R0, UR33 ;  /* 0x0000002100007c02 */ /* 0x002fce0008000f00 */
.L_x_107:
[----:B-1----:R1:W2:Y:S02]  /*67f0*/  SYNCS.PHASECHK.TRANS64.TRYWAIT P0, [R0+URZ+0x58], R3 ;  /* 0x00005803000075a7 */ /* 0x0022a400080011ff */
[----:B--2---:R-:W-:Y:S05]  /*6800*/  @!P0 NANOSLEEP.SYNCS 0x989680 ;  /* 0x009896800000895d */ /* 0x004fea0003900000 */
[----:B------:R-:W2:Y:S02]  /*6810*/  @!P0 SYNCS.PHASECHK.TRANS64 P0, [R0+URZ+0x58], R3 ;  /* 0x00005803000085a7 */ /* 0x000ea400080010ff */
[----:B--2---:R-:W-:Y:S05]  /*6820*/  @!P0 BRA `(.L_x_107) ;  /* 0xfffffffc00f08947 */ /* 0x004fea000383ffff */
[----:B------:R-:W-:Y:S05]  /*6830*/  BRA `(.L_x_34) ;  /* 0xffffffb400987947 */ /* 0x000fea000383ffff */
.L_x_40:
[----:B-1----:R1:W2:Y:S02]  /*6840*/  SYNCS.PHASECHK.TRANS64.TRYWAIT P0, [R3+URZ+0xd0], R0 ;  /* 0x0000d000030075a7 */ /* 0x0022a400080011ff */
[----:B--2---:R-:W-:Y:S05]  /*6850*/  @!P0 NANOSLEEP.SYNCS 0x989680 ;  /* 0x009896800000895d */ /* 0x004fea0003900000 */
[----:B------:R-:W2:Y:S02]  /*6860*/  @!P0 SYNCS.PHASECHK.TRANS64 P0, [R3+URZ+0xd0], R0 ;  /* 0x0000d000030085a7 */ /* 0x000ea400080010ff */
[----:B--2---:R-:W-:Y:S05]  /*6870*/  @!P0 BRA `(.L_x_40) ;  /* 0xfffffffc00f08947 */ /* 0x004fea000383ffff */
[----:B------:R-:W-:Y:S05]  /*6880*/  BRA `(.L_x_108) ;  /* 0xffffffb800687947 */ /* 0x000fea000383ffff */
.L_x_44:
[----:B-1----:R-:W-:-:S07]  /*6890*/  MOV R0, UR4 ;  /* 0x0000000400007c02 */ /* 0x002fce0008000f00 */
.L_x_109:
[----:B-1----:R1:W2:Y:S02]  /*68a0*/  SYNCS.PHASECHK.TRANS64.TRYWAIT P0, [R0+URZ], R3 ;  /* 0x00000003000075a7 */ /* 0x0022a400080011ff */
[----:B--2---:R-:W-:Y:S05]  /*68b0*/  @!P0 NANOSLEEP.SYNCS 0x989680 ;  /* 0x009896800000895d */ /* 0x004fea0003900000 */
[----:B------:R-:W2:Y:S02]  /*68c0*/  @!P0 SYNCS.PHASECHK.TRANS64 P0, [R0+URZ], R3 ;  /* 0x00000003000085a7 */ /* 0x000ea400080010ff */
[----:B--2---:R-:W-:Y:S05]  /*68d0*/  @!P0 BRA `(.L_x_109) ;  /* 0xfffffffc00f08947 */ /* 0x004fea000383ffff */
[----:B------:R-:W-:Y:S05]  /*68e0*/  BRA `(.L_x_110) ;  /* 0xffffffc000107947 */ /* 0x000fea000383ffff */
.L_x_45:
[----:B------:R-:W-:-:S07]  /*68f0*/  MOV R0, UR5 ;  /* 0x0000000500007c02 */ /* 0x000fce0008000f00 */
.L_x_111:
[----:B-1----:R1:W2:Y:S02]  /*6900*/  SYNCS.PHASECHK.TRANS64.TRYWAIT P0, [R0+URZ], R3 ;  /* 0x00000003000075a7 */ /* 0x0022a400080011ff */
[----:B--2---:R-:W-:Y:S05]  /*6910*/  @!P0 NANOSLEEP.SYNCS 0x989680 ;  /* 0x009896800000895d */ /* 0x004fea0003900000 */
[----:B------:R-:W2:Y:S02]  /*6920*/  @!P0 SYNCS.PHASECHK.TRANS64 P0, [R0+URZ], R3 ;  /* 0x00000003000085a7 */ /* 0x000ea400080010ff */
[----:B--2---:R-:W-:Y:S05]  /*6930*/  @!P0 BRA `(.L_x_111) ;  /* 0xfffffffc00f08947 */ /* 0x004fea000383ffff */
[----:B------:R-:W-:Y:S05]  /*6940*/  BRA `(.L_x_112) ;  /* 0xffffffc0001c7947 */ /* 0x000fea000383ffff */
.L_x_46:
[----:B------:R-:W-:-:S07]  /*6950*/  MOV R0, UR5 ;  /* 0x0000000500007c02 */ /* 0x000fce0008000f00 */
.L_x_113:
[----:B-1----:R1:W2:Y:S02]  /*6960*/  SYNCS.PHASECHK.TRANS64.TRYWAIT P0, [R0+URZ], R3 ;  /* 0x00000003000075a7 */ /* 0x0022a400080011ff */
[----:B--2---:R-:W-:Y:S05]  /*6970*/  @!P0 NANOSLEEP.SYNCS 0x989680 ;  /* 0x009896800000895d */ /* 0x004fea0003900000 */
[----:B------:R-:W2:Y:S02]  /*6980*/  @!P0 SYNCS.PHASECHK.TRANS64 P0, [R0+URZ], R3 ;  /* 0x00000003000085a7 */ /* 0x000ea400080010ff */
[----:B--2---:R-:W-:Y:S05]  /*6990*/  @!P0 BRA `(.L_x_113) ;  /* 0xfffffffc00f08947 */ /* 0x004fea000383ffff */
[----:B------:R-:W-:Y:S05]  /*69a0*/  BRA `(.L_x_114) ;  /* 0xffffffc000287947 */ /* 0x000fea000383ffff */
.L_x_47:
[----:B------:R-:W-:-:S07]  /*69b0*/  MOV R0, UR5 ;  /* 0x0000000500007c02 */ /* 0x000fce0008000f00 */
.L_x_115:
[----:B-1----:R1:W2:Y:S02]  /*69c0*/  SYNCS.PHASECHK.TRANS64.TRYWAIT P0, [R0+URZ], R3 ;  /* 0x00000003000075a7 */ /* 0x0022a400080011ff */
[----:B--2---:R-:W-:Y:S05]  /*69d0*/  @!P0 NANOSLEEP.SYNCS 0x989680 ;  /* 0x009896800000895d */ /* 0x004fea0003900000 */
[----:B------:R-:W2:Y:S02]  /*69e0*/  @!P0 SYNCS.PHASECHK.TRANS64 P0, [R0+URZ], R3 ;  /* 0x00000003000085a7 */ /* 0x000ea400080010ff */
[----:B--2---:R-:W-:Y:S05]  /*69f0*/  @!P0 BRA `(.L_x_115) ;  /* 0xfffffffc00f08947 */ /* 0x004fea000383ffff */
[----:B------:R-:W-:Y:S05]  /*6a00*/  BRA `(.L_x_116) ;  /* 0xffffffc000347947 */ /* 0x000fea000383ffff */
.L_x_48:
[----:B------:R-:W-:-:S07]  /*6a10*/  MOV R0, UR5 ;  /* 0x0000000500007c02 */ /* 0x000fce0008000f00 */
.L_x_117:
[----:B-1----:R1:W2:Y:S02]  /*6a20*/  SYNCS.PHASECHK.TRANS64.TRYWAIT P0, [R0+URZ], R3 ;  /* 0x00000003000075a7 */ /* 0x0022a400080011ff */
[----:B--2---:R-:W-:Y:S05]  /*6a30*/  @!P0 NANOSLEEP.SYNCS 0x989680 ;  /* 0x009896800000895d */ /* 0x004fea0003900000 */
[----:B------:R-:W2:Y:S02]  /*6a40*/  @!P0 SYNCS.PHASECHK.TRANS64 P0, [R0+URZ], R3 ;  /* 0x00000003000085a7 */ /* 0x000ea400080010ff */
[----:B--2---:R-:W-:Y:S05]  /*6a50*/  @!P0 BRA `(.L_x_117) ;  /* 0xfffffffc00f08947 */ /* 0x004fea000383ffff */
[----:B------:R-:W-:Y:S05]  /*6a60*/  BRA `(.L_x_118) ;  /* 0xffffffc000407947 */ /* 0x000fea000383ffff */
.L_x_49:
[----:B------:R-:W-:-:S07]  /*6a70*/  MOV R0, UR5 ;  /* 0x0000000500007c02 */ /* 0x000fce0008000f00 */
.L_x_119:
[----:B-1----:R1:W2:Y:S02]  /*6a80*/  SYNCS.PHASECHK.TRANS64.TRYWAIT P0, [R0+URZ], R3 ;  /* 0x00000003000075a7 */ /* 0x0022a400080011ff */
[----:B--2---:R-:W-:Y:S05]  /*6a90*/  @!P0 NANOSLEEP.SYNCS 0x989680 ;  /* 0x009896800000895d */ /* 0x004fea0003900000 */
[----:B------:R-:W2:Y:S02]  /*6aa0*/  @!P0 SYNCS.PHASECHK.TRANS64 P0, [R0+URZ], R3 ;  /* 0x00000003000085a7 */ /* 0x000ea400080010ff */
[----:B--2---:R-:W-:Y:S05]  /*6ab0*/  @!P0 BRA `(.L_x_119) ;  /* 0xfffffffc00f08947 */ /* 0x004fea000383ffff */
[----:B------:R-:W-:Y:S05]  /*6ac0*/  BRA `(.L_x_120) ;  /* 0xffffffc0004c7947 */ /* 0x000fea000383ffff */
.L_x_50:
[----:B------:R-:W-:-:S07]  /*6ad0*/  MOV R0, UR5 ;  /* 0x0000000500007c02 */ /* 0x000fce0008000f00 */
.L_x_121:
[----:B-1----:R1:W2:Y:S02]  /*6ae0*/  SYNCS.PHASECHK.TRANS64.TRYWAIT P0, [R0+URZ], R3 ;  /* 0x00000003000075a7 */ /* 0x0022a400080011ff */
[----:B--2---:R-:W-:Y:S05]  /*6af0*/  @!P0 NANOSLEEP.SYNCS 0x989680 ;  /* 0x009896800000895d */ /* 0x004fea0003900000 */
[----:B------:R-:W2:Y:S02]  /*6b00*/  @!P0 SYNCS.PHASECHK.TRANS64 P0, [R0+URZ], R3 ;  /* 0x00000003000085a7 */ /* 0x000ea400080010ff */
[----:B--2---:R-:W-:Y:S05]  /*6b10*/  @!P0 BRA `(.L_x_121) ;  /* 0xfffffffc00f08947 */ /* 0x004fea000383ffff */
[----:B------:R-:W-:Y:S05]  /*6b20*/  BRA `(.L_x_122) ;  /* 0xffffffc000587947 */ /* 0x000fea000383ffff */
.L_x_51:
[----:B------:R-:W-:-:S07]  /*6b30*/  MOV R0, UR5 ;  /* 0x0000000500007c02 */ /* 0x000fce0008000f00 */
.L_x_123:
[----:B-1----:R1:W2:Y:S02]  /*6b40*/  SYNCS.PHASECHK.TRANS64.TRYWAIT P0, [R0+URZ], R3 ;  /* 0x00000003000075a7 */ /* 0x0022a400080011ff */
[----:B--2---:R-:W-:Y:S05]  /*6b50*/  @!P0 NANOSLEEP.SYNCS 0x989680 ;  /* 0x009896800000895d */ /* 0x004fea0003900000 */
[----:B------:R-:W2:Y:S02]  /*6b60*/  @!P0 SYNCS.PHASECHK.TRANS64 P0, [R0+URZ], R3 ;  /* 0x00000003000085a7 */ /* 0x000ea400080010ff */
[----:B--2---:R-:W-:Y:S05]  /*6b70*/  @!P0 BRA `(.L_x_123) ;  /* 0xfffffffc00f08947 */ /* 0x004fea000383ffff */
[----:B------:R-:W-:Y:S05]  /*6b80*/  BRA `(.L_x_124) ;  /* 0xffffffc000647947 */ /* 0x000fea000383ffff */
.L_x_52:
[----:B------:R-:W-:-:S07]  /*6b90*/  MOV R0, UR5 ;  /* 0x0000000500007c02 */ /* 0x000fce0008000f00 */
.L_x_125:
[----:B-1----:R1:W2:Y:S02]  /*6ba0*/  SYNCS.PHASECHK.TRANS64.TRYWAIT P0, [R0+URZ], R3 ;  /* 0x00000003000075a7 */ /* 0x0022a400080011ff */
[----:B--2---:R-:W-:Y:S05]  /*6bb0*/  @!P0 NANOSLEEP.SYNCS 0x989680 ;  /* 0x009896800000895d */ /* 0x004fea0003900000 */
[----:B------:R-:W2:Y:S02]  /*6bc0*/  @!P0 SYNCS.PHASECHK.TRANS64 P0, [R0+URZ], R3 ;  /* 0x00000003000085a7 */ /* 0x000ea400080010ff */
[----:B--2---:R-:W-:Y:S05]  /*6bd0*/  @!P0 BRA `(.L_x_125) ;  /* 0xfffffffc00f08947 */ /* 0x004fea000383ffff */
[----:B------:R-:W-:Y:S05]  /*6be0*/  BRA `(.L_x_126) ;  /* 0xffffffc000707947 */ /* 0x000fea000383ffff */
.L_x_53:
[----:B------:R-:W-:-:S07]  /*6bf0*/  MOV R0, UR5 ;  /* 0x0000000500007c02 */ /* 0x000fce0008000f00 */
.L_x_127:
[----:B-1----:R1:W2:Y:S02]  /*6c00*/  SYNCS.PHASECHK.TRANS64.TRYWAIT P0, [R0+URZ], R3 ;  /* 0x00000003000075a7 */ /* 0x0022a400080011ff */
[----:B--2---:R-:W-:Y:S05]  /*6c10*/  @!P0 NANOSLEEP.SYNCS 0x989680 ;  /* 0x009896800000895d */ /* 0x004fea0003900000 */
[----:B------:R-:W2:Y:S02]  /*6c20*/  @!P0 SYNCS.PHASECHK.TRANS64 P0, [R0+URZ], R3 ;  /* 0x00000003000085a7 */ /* 0x000ea400080010ff */
[----:B--2---:R-:W-:Y:S05]  /*6c30*/  @!P0 BRA `(.L_x_127) ;  /* 0xfffffffc00f08947 */ /* 0x004fea000383ffff */
[----:B------:R-:W-:Y:S05]  /*6c40*/  BRA `(.L_x_128) ;  /* 0xffffffc0007c7947 */ /* 0x000fea000383ffff */
.L_x_56:
[----:B--2---:R2:W3:Y:S02]  /*6c50*/  SYNCS.PHASECHK.TRANS64.TRYWAIT P0, [R2+URZ+0x130], R5 ;  /* 0x00013005020075a7 */ /* 0x0044e400080011ff */
[----:B---3--:R-:W-:Y:S05]  /*6c60*/  @!P0 NANOSLEEP.SYNCS 0x989680 ;  /* 0x009896800000895d */ /* 0x008fea0003900000 */
[----:B------:R-:W3:Y:S02]  /*6c70*/  @!P0 SYNCS.PHASECHK.TRANS64 P0, [R2+URZ+0x130], R5 ;  /* 0x00013005020085a7 */ /* 0x000ee400080010ff */
[----:B---3--:R-:W-:Y:S05]  /*6c80*/  @!P0 BRA `(.L_x_56) ;  /* 0xfffffffc00f08947 */ /* 0x008fea000383ffff */
[----:B------:R-:W-:Y:S05]  /*6c90*/  BRA `(.L_x_129) ;  /* 0xffffffc000d87947 */ /* 0x000fea000383ffff */
.L_x_57:
[----:B------:R-:W-:-:S07]  /*6ca0*/  MOV R2, UR4 ;  /* 0x0000000400027c02 */ /* 0x000fce0008000f00 */
.L_x_130:
[----:B--2---:R2:W3:Y:S02]  /*6cb0*/  SYNCS.PHASECHK.TRANS64.TRYWAIT P0, [R2+URZ+0xe0], R5 ;  /* 0x0000e005020075a7 */ /* 0x0044e400080011ff */
[----:B---3--:R-:W-:Y:S05]  /*6cc0*/  @!P0 NANOSLEEP.SYNCS 0x989680 ;  /* 0x009896800000895d */ /* 0x008fea0003900000 */
[----:B------:R-:W3:Y:S02]  /*6cd0*/  @!P0 SYNCS.PHASECHK.TRANS64 P0, [R2+URZ+0xe0], R5 ;  /* 0x0000e005020085a7 */ /* 0x000ee400080010ff */
[----:B---3--:R-:W-:Y:S05]  /*6ce0*/  @!P0 BRA `(.L_x_130) ;  /* 0xfffffffc00f08947 */ /* 0x008fea000383ffff */
[----:B------:R-:W-:Y:S05]  /*6cf0*/  BRA `(.L_x_131) ;  /* 0xffffffc000e87947 */ /* 0x000fea000383ffff */
.L_x_58:
[----:B--2---:R2:W3:Y:S02]  /*6d00*/  SYNCS.PHASECHK.TRANS64.TRYWAIT P1, [R2+URZ+0xd0], R5 ;  /* 0x0000d005020075a7 */ /* 0x0044e400080211ff */
[----:B---3--:R-:W-:Y:S05]  /*6d10*/  @!P1 NANOSLEEP.SYNCS 0x989680 ;  /* 0x009896800000995d */ /* 0x008fea0003900000 */
[----:B------:R-:W3:Y:S02]  /*6d20*/  @!P1 SYNCS.PHASECHK.TRANS64 P1, [R2+URZ+0xd0], R5 ;  /* 0x0000d005020095a7 */ /* 0x000ee400080210ff */
[----:B---3--:R-:W-:Y:S05]  /*6d30*/  @!P1 BRA `(.L_x_58) ;  /* 0xfffffffc00f09947 */ /* 0x008fea000383ffff */
[----:B------:R-:W-:Y:S05]  /*6d40*/  BRA `(.L_x_132) ;  /* 0xffffffc400187947 */ /* 0x000fea000383ffff */
.L_x_61:
[----:B------:R-:W-:-:S07]  /*6d50*/  MOV R0, UR4 ;  /* 0x0000000400007c02 */ /* 0x000fce0008000f00 */
.L_x_133:
[----:B--2---:R2:W3:Y:S02]  /*6d60*/  SYNCS.PHASECHK.TRANS64.TRYWAIT P0, [R0+URZ+0xe0], R3 ;  /* 0x0000e003000075a7 */ /* 0x0044e400080011ff */
[----:B---3--:R-:W-:Y:S05]  /*6d70*/  @!P0 NANOSLEEP.SYNCS 0x989680 ;  /* 0x009896800000895d */ /* 0x008fea0003900000 */
[----:B------:R-:W3:Y:S02]  /*6d80*/  @!P0 SYNCS.PHASECHK.TRANS64 P0, [R0+URZ+0xe0], R3 ;  /* 0x0000e003000085a7 */ /* 0x000ee400080010ff */
[----:B---3--:R-:W-:Y:S05]  /*6d90*/  @!P0 BRA `(.L_x_133) ;  /* 0xfffffffc00f08947 */ /* 0x008fea000383ffff */
[----:B------:R-:W-:Y:S05]  /*6da0*/  BRA `(.L_x_60) ;  /* 0xffffffc4006c7947 */ /* 0x000fea000383ffff */
.L_x_68:
[----:B-1----:R1:W2:Y:S02]  /*6db0*/  SYNCS.PHASECHK.TRANS64.TRYWAIT P1, [R0+URZ+0xd0], R5 ;  /* 0x0000d005000075a7 */ /* 0x0022a400080211ff */
[----:B--2---:R-:W-:Y:S05]  /*6dc0*/  @!P1 NANOSLEEP.SYNCS 0x989680 ;  /* 0x009896800000995d */ /* 0x004fea0003900000 */
[----:B------:R-:W2:Y:S02]  /*6dd0*/  @!P1 SYNCS.PHASECHK.TRANS64 P1, [R0+URZ+0xd0], R5 ;  /* 0x0000d005000095a7 */ /* 0x000ea400080210ff */
[----:B--2---:R-:W-:Y:S05]  /*6de0*/  @!P1 BRA `(.L_x_68) ;  /* 0xfffffffc00f09947 */ /* 0x004fea000383ffff */
[----:B------:R-:W-:Y:S05]  /*6df0*/  BRA `(.L_x_134) ;  /* 0xffffffcc00007947 */ /* 0x000fea000383ffff */
.L_x_69:
[----:B------:R-:W-:-:S07]  /*6e00*/  MOV R3, UR46 ;  /* 0x0000002e00037c02 */ /* 0x000fce0008000f00 */
.L_x_135:
[----:B-1----:R1:W2:Y:S02]  /*6e10*/  SYNCS.PHASECHK.TRANS64.TRYWAIT P0, [R3+URZ+0x110], R0 ;  /* 0x00011000030075a7 */ /* 0x0022a400080011ff */
[----:B--2---:R-:W-:Y:S05]  /*6e20*/  @!P0 NANOSLEEP.SYNCS 0x989680 ;  /* 0x009896800000895d */ /* 0x004fea0003900000 */
[----:B------:R-:W2:Y:S02]  /*6e30*/  @!P0 SYNCS.PHASECHK.TRANS64 P0, [R3+URZ+0x110], R0 ;  /* 0x00011000030085a7 */ /* 0x000ea400080010ff */
[----:B--2---:R-:W-:Y:S05]  /*6e40*/  @!P0 BRA `(.L_x_135) ;  /* 0xfffffffc00f08947 */ /* 0x004fea000383ffff */
[----:B------:R-:W-:Y:S05]  /*6e50*/  BRA `(.L_x_136) ;  /* 0xffffffcc00507947 */ /* 0x000fea000383ffff */
.L_x_72:
[----:B------:R-:W-:Y:S07]  /*6e60*/  MOV R0, UR7 ;  /* 0x0000000700007c02 */ /* 0x000fee0008000f00 */
.L_x_137:
[----:B-1----:R1:W2:Y:S02]  /*6e70*/  SYNCS.PHASECHK.TRANS64.TRYWAIT P0, [R0+URZ], R3 ;  /* 0x00000003000075a7 */ /* 0x0022a400080011ff */
[----:B--2---:R-:W-:Y:S05]  /*6e80*/  @!P0 NANOSLEEP.SYNCS 0x989680 ;  /* 0x009896800000895d */ /* 0x004fea0003900000 */
[----:B------:R-:W2:Y:S02]  /*6e90*/  @!P0 SYNCS.PHASECHK.TRANS64 P0, [R0+URZ], R3 ;  /* 0x00000003000085a7 */ /* 0x000ea400080010ff */
[----:B--2---:R-:W-:Y:S05]  /*6ea0*/  @!P0 BRA `(.L_x_137) ;  /* 0xfffffffc00f08947 */ /* 0x004fea000383ffff */
[----:B------:R-:W-:Y:S05]  /*6eb0*/  BRA `(.L_x_71) ;  /* 0xffffffcc006c7947 */ /* 0x000fea000383ffff */
.L_x_75:
[----:B------:R-:W-:-:S07]  /*6ec0*/  MOV R0, UR4 ;  /* 0x0000000400007c02 */ /* 0x000fce0008000f00 */
.L_x_138:
[----:B--2---:R2:W4:Y:S02]  /*6ed0*/  SYNCS.PHASECHK.TRANS64.TRYWAIT P0, [R0+URZ], R3 ;  /* 0x00000003000075a7 */ /* 0x00452400080011ff */
[----:B----4-:R-:W-:Y:S05]  /*6ee0*/  @!P0 NANOSLEEP.SYNCS 0x989680 ;  /* 0x009896800000895d */ /* 0x010fea0003900000 */
[----:B------:R-:W4:Y:S02]  /*6ef0*/  @!P0 SYNCS.PHASECHK.TRANS64 P0, [R0+URZ], R3 ;  /* 0x00000003000085a7 */ /* 0x000f2400080010ff */
[----:B----4-:R-:W-:Y:S05]  /*6f00*/  @!P0 BRA `(.L_x_138) ;  /* 0xfffffffc00f08947 */ /* 0x010fea000383ffff */
[----:B------:R-:W-:Y:S05]  /*6f10*/  BRA `(.L_x_139) ;  /* 0xffffffd000987947 */ /* 0x000fea000383ffff */
.L_x_76:
[----:B------:R-:W-:-:S07]  /*6f20*/  MOV R0, UR5 ;  /* 0x0000000500007c02 */ /* 0x000fce0008000f00 */
.L_x_140:
[----:B-1----:R1:W2:Y:S02]  /*6f30*/  SYNCS.PHASECHK.TRANS64.TRYWAIT P0, [R0+URZ], R3 ;  /* 0x00000003000075a7 */ /* 0x0022a400080011ff */
[----:B--2---:R-:W-:Y:S05]  /*6f40*/  @!P0 NANOSLEEP.SYNCS 0x989680 ;  /* 0x009896800000895d */ /* 0x004fea0003900000 */
[----:B------:R-:W2:Y:S02]  /*6f50*/  @!P0 SYNCS.PHASECHK.TRANS64 P0, [R0+URZ], R3 ;  /* 0x00000003000085a7 */ /* 0x000ea400080010ff */
[----:B--2---:R-:W-:Y:S05]  /*6f60*/  @!P0 BRA `(.L_x_140) ;  /* 0xfffffffc00f08947 */ /* 0x004fea000383ffff */
[----:B------:R-:W-:Y:S05]  /*6f70*/  BRA `(.L_x_141) ;  /* 0xffffffd000a47947 */ /* 0x000fea000383ffff */
.L_x_77:
[----:B------:R-:W-:-:S07]  /*6f80*/  MOV R0, UR5 ;  /* 0x0000000500007c02 */ /* 0x000fce0008000f00 */
.L_x_142:
[----:B-1----:R1:W2:Y:S02]  /*6f90*/  SYNCS.PHASECHK.TRANS64.TRYWAIT P0, [R0+URZ], R3 ;  /* 0x00000003000075a7 */ /* 0x0022a400080011ff */
[----:B--2---:R-:W-:Y:S05]  /*6fa0*/  @!P0 NANOSLEEP.SYNCS 0x989680 ;  /* 0x009896800000895d */ /* 0x004fea0003900000 */
[----:B------:R-:W2:Y:S02]  /*6fb0*/  @!P0 SYNCS.PHASECHK.TRANS64 P0, [R0+URZ], R3 ;  /* 0x00000003000085a7 */ /* 0x000ea400080010ff */
[----:B--2---:R-:W-:Y:S05]  /*6fc0*/  @!P0 BRA `(.L_x_142) ;  /* 0xfffffffc00f08947 */ /* 0x004fea000383ffff */
[----:B------:R-:W-:Y:S05]  /*6fd0*/  BRA `(.L_x_143) ;  /* 0xffffffd000b07947 */ /* 0x000fea000383ffff */
.L_x_78:
[----:B------:R-:W-:-:S07]  /*6fe0*/  MOV R0, UR4 ;  /* 0x0000000400007c02 */ /* 0x000fce0008000f00 */
.L_x_144:
[----:B-1----:R1:W2:Y:S02]  /*6ff0*/  SYNCS.PHASECHK.TRANS64.TRYWAIT P0, [R0+URZ], R3 ;  /* 0x00000003000075a7 */ /* 0x0022a400080011ff */
[----:B--2---:R-:W-:Y:S05]  /*7000*/  @!P0 NANOSLEEP.SYNCS 0x989680 ;  /* 0x009896800000895d */ /* 0x004fea0003900000 */
[----:B------:R-:W2:Y:S02]  /*7010*/  @!P0 SYNCS.PHASECHK.TRANS64 P0, [R0+URZ], R3 ;  /* 0x00000003000085a7 */ /* 0x000ea400080010ff */
[----:B--2---:R-:W-:Y:S05]  /*7020*/  @!P0 BRA `(.L_x_144) ;  /* 0xfffffffc00f08947 */ /* 0x004fea000383ffff */
[----:B------:R-:W-:Y:S05]  /*7030*/  BRA `(.L_x_145) ;  /* 0xffffffd000bc7947 */ /* 0x000fea000383ffff */
.L_x_83:
[----:B--2---:R2:W3:Y:S02]  /*7040*/  SYNCS.PHASECHK.TRANS64.TRYWAIT P0, [R3+URZ+0xd0], R0 ;  /* 0x0000d000030075a7 */ /* 0x0044e400080011ff */
[----:B---3--:R-:W-:Y:S05]  /*7050*/  @!P0 NANOSLEEP.SYNCS 0x989680 ;  /* 0x009896800000895d */ /* 0x008fea0003900000 */
[----:B------:R-:W3:Y:S02]  /*7060*/  @!P0 SYNCS.PHASECHK.TRANS64 P0, [R3+URZ+0xd0], R0 ;  /* 0x0000d000030085a7 */ /* 0x000ee400080010ff */
[----:B---3--:R-:W-:Y:S05]  /*7070*/  @!P0 BRA `(.L_x_83) ;  /* 0xfffffffc00f08947 */ /* 0x008fea000383ffff */
[----:B------:R-:W-:Y:S05]  /*7080*/  BRA `(.L_x_146) ;  /* 0xffffffd400e47947 */ /* 0x000fea000383ffff */
.L_x_86:
[----:B------:R-:W-:Y:S07]  /*7090*/  MOV R0, UR17 ;  /* 0x0000001100007c02 */ /* 0x000fee0008000f00 */
.L_x_147:
[----:B--2---:R2:W3:Y:S02]  /*70a0*/  SYNCS.PHASECHK.TRANS64.TRYWAIT P1, [R0+URZ+0xc8], R3 ;  /* 0x0000c803000075a7 */ /* 0x0044e400080211ff */
[----:B---3--:R-:W-:Y:S05]  /*70b0*/  @!P1 NANOSLEEP.SYNCS 0x989680 ;  /* 0x009896800000995d */ /* 0x008fea0003900000 */
[----:B------:R-:W3:Y:S02]  /*70c0*/  @!P1 SYNCS.PHASECHK.TRANS64 P1, [R0+URZ+0xc8], R3 ;  /* 0x0000c803000095a7 */ /* 0x000ee400080210ff */
[----:B---3--:R-:W-:Y:S05]  /*70d0*/  @!P1 BRA `(.L_x_147) ;  /* 0xfffffffc00f09947 */ /* 0x008fea000383ffff */
[----:B------:R-:W-:Y:S05]  /*70e0*/  BRA `(.L_x_85) ;  /* 0xffffffdc00587947 */ /* 0x000fea000383ffff */
.L_x_89:
[----:B--2---:R-:W-:Y:S07]  /*70f0*/  MOV R3, UR17 ;  /* 0x0000001100037c02 */ /* 0x004fee0008000f00 */
.L_x_148:
[----:B--2---:R2:W3:Y:S02]  /*7100*/  SYNCS.PHASECHK.TRANS64.TRYWAIT P0, [R3+URZ+0xb8], R2 ;  /* 0x0000b802030075a7 */ /* 0x0044e400080011ff */
[----:B---3--:R-:W-:Y:S05]  /*7110*/  @!P0 NANOSLEEP.SYNCS 0x989680 ;  /* 0x009896800000895d */ /* 0x008fea0003900000 */
[----:B------:R-:W3:Y:S02]  /*7120*/  @!P0 SYNCS.PHASECHK.TRANS64 P0, [R3+URZ+0xb8], R2 ;  /* 0x0000b802030085a7 */ /* 0x000ee400080010ff */
[----:B---3--:R-:W-:Y:S05]  /*7130*/  @!P0 BRA `(.L_x_148) ;  /* 0xfffffffc00f08947 */ /* 0x008fea000383ffff */
[----:B------:R-:W-:Y:S05]  /*7140*/  BRA `(.L_x_149) ;  /* 0xffffffdc00ac7947 */ /* 0x000fea000383ffff */
.L_x_92:
[----:B-1----:R1:W2:Y:S02]  /*7150*/  SYNCS.PHASECHK.TRANS64.TRYWAIT P0, [R8+URZ+0xd0], R3 ;  /* 0x0000d003080075a7 */ /* 0x0022a400080011ff */
[----:B--2---:R-:W-:Y:S05]  /*7160*/  @!P0 NANOSLEEP.SYNCS 0x989680 ;  /* 0x009896800000895d */ /* 0x004fea0003900000 */
[----:B------:R-:W2:Y:S02]  /*7170*/  @!P0 SYNCS.PHASECHK.TRANS64 P0, [R8+URZ+0xd0], R3 ;  /* 0x0000d003080085a7 */ /* 0x000ea400080010ff */
[----:B--2---:R-:W-:Y:S05]  /*7180*/  @!P0 BRA `(.L_x_92) ;  /* 0xfffffffc00f08947 */ /* 0x004fea000383ffff */
[----:B------:R-:W-:Y:S05]  /*7190*/  BRA `(.L_x_150) ;  /* 0xffffffe000c87947 */ /* 0x000fea000383ffff */
.L_x_98:
[----:B------:R-:W-:Y:S07]  /*71a0*/  MOV R0, UR47 ;  /* 0x0000002f00007c02 */ /* 0x000fee0008000f00 */
.L_x_151:
[----:B-1----:R1:W2:Y:S02]  /*71b0*/  SYNCS.PHASECHK.TRANS64.TRYWAIT P2, [R0+URZ+0xb0], R5 ;  /* 0x0000b005000075a7 */ /* 0x0022a400080411ff */
[----:B--2---:R-:W-:Y:S05]  /*71c0*/  @!P2 NANOSLEEP.SYNCS 0x989680 ;  /* 0x009896800000a95d */ /* 0x004fea0003900000 */
[----:B------:R-:W2:Y:S02]  /*71d0*/  @!P2 SYNCS.PHASECHK.TRANS64 P2, [R0+URZ+0xb0], R5 ;  /* 0x0000b0050000a5a7 */ /* 0x000ea400080410ff */
[----:B--2---:R-:W-:Y:S05]  /*71e0*/  @!P2 BRA `(.L_x_151) ;  /* 0xfffffffc00f0a947 */ /* 0x004fea000383ffff */
[----:B------:R-:W-:Y:S05]  /*71f0*/  BRA `(.L_x_97) ;  /* 0xffffffec00587947 */ /* 0x000fea000383ffff */
.L_x_100:
[----:B------:R-:W-:Y:S07]  /*7200*/  MOV R0, UR46 ;  /* 0x0000002e00007c02 */ /* 0x000fee0008000f00 */
.L_x_152:
[----:B------:R1:W1:Y:S02]  /*7210*/  SYNCS.PHASECHK.TRANS64.TRYWAIT P1, [R0+URZ+0xf0], R3 ;  /* 0x0000f003000075a7 */ /* 0x00026400080211ff */
[----:B-1----:R-:W-:Y:S05]  /*7220*/  @!P1 NANOSLEEP.SYNCS 0x989680 ;  /* 0x009896800000995d */ /* 0x002fea0003900000 */
[----:B------:R-:W1:Y:S02]  /*7230*/  @!P1 SYNCS.PHASECHK.TRANS64 P1, [R0+URZ+0xf0], R3 ;  /* 0x0000f003000095a7 */ /* 0x000e6400080210ff */
[----:B-1----:R-:W-:Y:S05]  /*7240*/  @!P1 BRA `(.L_x_152) ;  /* 0xfffffffc00f09947 */ /* 0x002fea000383ffff */
[----:B------:R-:W-:Y:S05]  /*7250*/  BRA `(.L_x_99) ;  /* 0xffffffec00b47947 */ /* 0x000fea000383ffff */
        .weak           $__internal_0_$__cuda_sm10x_tcgen05_guardrail_trap_col_being_dealloced_not_returned_by_alloc
        .type           $__internal_0_$__cuda_sm10x_tcgen05_guardrail_trap_col_being_dealloced_not_returned_by_alloc,@function
        .size           $__internal_0_$__cuda_sm10x_tcgen05_guardrail_trap_col_being_dealloced_not_returned_by_alloc,($__internal_1_$__cuda_sm10x_tcgen05_guardrail_trap_phase_invalid_during_alloc - $__internal_0_$__cuda_sm10x_tcgen05_guardrail_trap_col_being_dealloced_not_returned_by_alloc)
$__internal_0_$__cuda_sm10x_tcgen05_guardrail_trap_col_being_dealloced_not_returned_by_alloc:
[----:B------:R-:W-:Y:S05]  /*7260*/  BPT.TRAP 0x1 ;  /* 0x000000040000795c */ /* 0x000fea0000300000 */
[----:B------:R-:W-:-:S04]  /*7270*/  HFMA2 R3, -RZ, RZ, 0, 0 ;  /* 0x00000000ff037431 */ /* 0x000fc800000001ff */
[----:B------:R-:W-:Y:S05]  /*7280*/  RET.REL.NODEC R2 `(_ZN7cutlass13device_kernelINS_4gemm6kernel13GemmUniversalIN4cute5tupleIJiiiiEEENS1_10collective13CollectiveMmaINS1_35MainloopSm100TmaUmmaWarpSpecializedILi11ELi2ELi4ENS5_IJNS4_1CILi2EEENSA_ILi1EEESC_EEEEENS5_IJNSA_ILi64EEENSA_ILi16EEENSA_ILi256EEEEEEaNS5_IJlSC_lEEEaSJ_NS4_8TiledMMAINS4_8MMA_AtomIJNS4_15SM100_MMA_S8_SSIaaiLi64ELi16ELNS4_4UMMA5MajorE0ELSO_0ELNSN_8SaturateE0EEEEEENS4_6LayoutINS5_IJSC_SC_SC_EEENS5_IJNSA_ILi0EEESU_SU_EEEEENS5_IJNS4_10UnderscoreESX_SX_EEEEENS4_13SM90_TMA_LOADENS4_14ComposedLayoutINS4_7SwizzleILi3ELi4ELi3EEENS4_18smem_ptr_flag_bitsILi8EEENSS_INS5_IJNSA_ILi8EEENSA_ILi128EEEEEENS5_IJS17_SC_EEEEEEEvNS4_8identityENS4_23SM90_TMA_LOAD_MULTICASTES1B_vS1C_EENS_8epilogue10collective18CollectiveEpilogueINS1F_23Sm100TmaWarpSpecializedILi1ELi1ELi8ELb0ELb0EEEJSI_NS5_IJNSS_ISF_SC_EENSS_ISG_SC_EEEEEaSJ_aSJ_NS1F_6fusion15FusionCallbacksIS1J_NS1N_17LinearCombinationIaiaiLNS_15FloatRoundStyleE2EEESI_S1M_JEEENS4_5SM1004TMEM4LOAD25SM100_TMEM_LOAD_16dp32b8xES10_NS11_INS12_ILi0ELi4ELi3EEES15_NSS_INS5_IJS16_SG_EEENS5_IJSG_SC_EEEEEEENS4_39AutoVectorizingCopyWithAssumedAlignmentILi128EEENS4_14SM90_TMA_STOREES21_S23_S23_EEEvvEEEEvNT_6ParamsE) ;  /* 0xffffff8c025c7950 */ /* 0x000fea0003c3ffff */
        .weak           $__internal_1_$__cuda_sm10x_tcgen05_guardrail_trap_phase_invalid_during_alloc
        .type           $__internal_1_$__cuda_sm10x_tcgen05_guardrail_trap_phase_invalid_during_alloc,@function
        .size           $__internal_1_$__cuda_sm10x_tcgen05_guardrail_trap_phase_invalid_during_alloc,($__internal_2_$__cuda_sm10x_tcgen05_guardrail_trap_unallocated_columns_being_dealloced - $__internal_1_$__cuda_sm10x_tcgen05_guardrail_trap_phase_invalid_during_alloc)
$__internal_1_$__cuda_sm10x_tcgen05_guardrail_trap_phase_invalid_during_alloc:
[----:B------:R-:W-:Y:S05]  /*7290*/  BPT.TRAP 0x1 ;  /* 0x000000040000795c */ /* 0x000fea0000300000 */
[----:B------:R-:W-:-:S04]  /*72a0*/  MOV R5, 0x0 ;  /* 0x0000000000057802 */ /* 0x000fc80000000f00 */
[----:B------:R-:W-:Y:S05]  /*72b0*/  RET.REL.NODEC R4 `(_ZN7cutlass13device_kernelINS_4gemm6kernel13GemmUniversalIN4cute5tupleIJiiiiEEENS1_10collective13CollectiveMmaINS1_35MainloopSm100TmaUmmaWarpSpecializedILi11ELi2ELi4ENS5_IJNS4_1CILi2EEENSA_ILi1EEESC_EEEEENS5_IJNSA_ILi64EEENSA_ILi16EEENSA_ILi256EEEEEEaNS5_IJlSC_lEEEaSJ_NS4_8TiledMMAINS4_8MMA_AtomIJNS4_15SM100_MMA_S8_SSIaaiLi64ELi16ELNS4_4UMMA5MajorE0ELSO_0ELNSN_8SaturateE0EEEEEENS4_6LayoutINS5_IJSC_SC_SC_EEENS5_IJNSA_ILi0EEESU_SU_EEEEENS5_IJNS4_10UnderscoreESX_SX_EEEEENS4_13SM90_TMA_LOADENS4_14ComposedLayoutINS4_7SwizzleILi3ELi4ELi3EEENS4_18smem_ptr_flag_bitsILi8EEENSS_INS5_IJNSA_ILi8EEENSA_ILi128EEEEEENS5_IJS17_SC_EEEEEEEvNS4_8identityENS4_23SM90_TMA_LOAD_MULTICASTES1B_vS1C_EENS_8epilogue10collective18CollectiveEpilogueINS1F_23Sm100TmaWarpSpecializedILi1ELi1ELi8ELb0ELb0EEEJSI_NS5_IJNSS_ISF_SC_EENSS_ISG_SC_EEEEEaSJ_aSJ_NS1F_6fusion15FusionCallbacksIS1J_NS1N_17LinearCombinationIaiaiLNS_15FloatRoundStyleE2EEESI_S1M_JEEENS4_5SM1004TMEM4LOAD25SM100_TMEM_LOAD_16dp32b8xES10_NS11_INS12_ILi0ELi4ELi3EEES15_NSS_INS5_IJS16_SG_EEENS5_IJSG_SC_EEEEEEENS4_39AutoVectorizingCopyWithAssumedAlignmentILi128EEENS4_14SM90_TMA_STOREES21_S23_S23_EEEvvEEEEvNT_6ParamsE) ;  /* 0xffffff8c04507950 */ /* 0x000fea0003c3ffff */
        .weak           $__internal_2_$__cuda_sm10x_tcgen05_guardrail_trap_unallocated_columns_being_dealloced
        .type           $__internal_2_$__cuda_sm10x_tcgen05_guardrail_trap_unallocated_columns_being_dealloced,@function
        .size           $__internal_2_$__cuda_sm10x_tcgen05_guardrail_trap_unallocated_columns_being_dealloced,(.L_x_154 - $__internal_2_$__cuda_sm10x_tcgen05_guardrail_trap_unallocated_columns_being_dealloced)
$__internal_2_$__cuda_sm10x_tcgen05_guardrail_trap_unallocated_columns_being_dealloced:
[----:B------:R-:W-:Y:S05]  /*72c0*/  BPT.TRAP 0x1 ;  /* 0x000000040000795c */ /* 0x000fea0000300000 */
[----:B------:R-:W-:-:S04]  /*72d0*/  HFMA2 R3, -RZ, RZ, 0, 0 ;  /* 0x00000000ff037431 */ /* 0x000fc800000001ff */
[----:B------:R-:W-:Y:S05]  /*72e0*/  RET.REL.NODEC R2 `(_ZN7cutlass13device_kernelINS_4gemm6kernel13GemmUniversalIN4cute5tupleIJiiiiEEENS1_10collective13CollectiveMmaINS1_35MainloopSm100TmaUmmaWarpSpecializedILi11ELi2ELi4ENS5_IJNS4_1CILi2EEENSA_ILi1EEESC_EEEEENS5_IJNSA_ILi64EEENSA_ILi16EEENSA_ILi256EEEEEEaNS5_IJlSC_lEEEaSJ_NS4_8TiledMMAINS4_8MMA_AtomIJNS4_15SM100_MMA_S8_SSIaaiLi64ELi16ELNS4_4UMMA5MajorE0ELSO_0ELNSN_8SaturateE0EEEEEENS4_6LayoutINS5_IJSC_SC_SC_EEENS5_IJNSA_ILi0EEESU_SU_EEEEENS5_IJNS4_10UnderscoreESX_SX_EEEEENS4_13SM90_TMA_LOADENS4_14ComposedLayoutINS4_7SwizzleILi3ELi4ELi3EEENS4_18smem_ptr_flag_bitsILi8EEENSS_INS5_IJNSA_ILi8EEENSA_ILi128EEEEEENS5_IJS17_SC_EEEEEEEvNS4_8identityENS4_23SM90_TMA_LOAD_MULTICASTES1B_vS1C_EENS_8epilogue10collective18CollectiveEpilogueINS1F_23Sm100TmaWarpSpecializedILi1ELi1ELi8ELb0ELb0EEEJSI_NS5_IJNSS_ISF_SC_EENSS_ISG_SC_EEEEEaSJ_aSJ_NS1F_6fusion15FusionCallbacksIS1J_NS1N_17LinearCombinationIaiaiLNS_15FloatRoundStyleE2EEESI_S1M_JEEENS4_5SM1004TMEM4LOAD25SM100_TMEM_LOAD_16dp32b8xES10_NS11_INS12_ILi0ELi4ELi3EEES15_NSS_INS5_IJS16_SG_EEENS5_IJSG_SC_EEEEEEENS4_39AutoVectorizingCopyWithAssumedAlignmentILi128EEENS4_14SM90_TMA_STOREES21_S23_S23_EEEvvEEEEvNT_6ParamsE) ;  /* 0xffffff8c02447950 */ /* 0x000fea0003c3ffff */
.L_x_153:
[----:B------:R-:W-:-:S00]  /*72f0*/  BRA `(.L_x_153) ;  /* 0xfffffffc00fc7947 */ /* 0x000fc0000383ffff */
[----:B------:R-:W-:-:S00]  /*7300*/  NOP ;  /* 0x0000000000007918 */ /* 0x000fc00000000000 */
[----:B------:R-:W-:-:S00]  /*7310*/  NOP ;  /* 0x0000000000007918 */ /* 0x000fc00000000000 */
[----:B------:R-:W-:-:S00]  /*7320*/  NOP ;  /* 0x0000000000007918 */ /* 0x000fc00000000000 */
[----:B------:R-:W-:-:S00]  /*7330*/  NOP ;  /* 0x0000000000007918 */ /* 0x000fc00000000000 */
[----:B------:R-:W-:-:S00]  /*7340*/  NOP ;  /* 0x0000000000007918 */ /* 0x000fc00000000000 */
[----:B------:R-:W-:-:S00]  /*7350*/  NOP ;  /* 0x0000000000007918 */ /* 0x000fc00000000000 */
[----:B------:R-:W-:-:S00]  /*7360*/  NOP ;  /* 0x0000000000007918 */ /* 0x000fc00000000000 */
[----:B------:R-:W-:-:S00]  /*7370*/  NOP ;  /* 0x0000000000007918 */ /* 0x000fc00000000000 */
.L_x_154:


//--------------------- .nv.global.init           --------------------------
	.section	.nv.global.init,"aw",@progbits
.nv.global.init:
	.type		$str$26,@object
	.size		$str$26,($str$25 - $str$26)
$str$26:
        /*0000*/ 	.byte	0x2f, 0x74, 0x6d, 0x70, 0x2f, 0x63, 0x75, 0x74, 0x6c, 0x61, 0x73, 0x73, 0x5f, 0x73, 0x77, 0x65
        /*0010*/ 	.byte	0x65, 0x70, 0x5f, 0x73, 0x72, 0x63, 0x2f, 0x69, 0x6e, 0x63, 0x6c, 0x75, 0x64, 0x65, 0x2f, 0x63
        /*0020*/ 	.byte	0x75, 0x74, 0x65, 0x2f, 0x61, 0x74, 0x6f, 0x6d, 0x2f, 0x63, 0x6f, 0x70, 0x79, 0x5f, 0x74, 0x72
        /*0030*/ 	.byte	0x61, 0x69, 0x74, 0x73, 0x5f, 0x73, 0x6d, 0x31, 0x30, 0x30, 0x2e, 0x68, 0x70, 0x70, 0x00
	.type		$str$25,@object
	.size		$str$25,(__unnamed_1 - $str$25)
$str$25:
        /*003f*/ 	.byte	0x28, 0x28, 0x75, 0x69, 0x6e, 0x74, 0x33, 0x32, 0x5f, 0x74, 0x28, 0x74, 0x68, 0x72, 0x65, 0x61
        /*004f*/ 	.byte	0x64, 0x49, 0x64, 0x78, 0x2e, 0x78, 0x29, 0x20, 0x2f, 0x20, 0x33, 0x32, 0x29, 0x20, 0x25, 0x20
        /*005f*/ 	.byte	0x34, 0x29, 0x20, 0x3d, 0x3d, 0x20, 0x28, 0x28, 0x28, 0x74, 0x6d, 0x65, 0x6d, 0x5f, 0x61, 0x64
        /*006f*/ 	.byte	0x64, 0x72, 0x20, 0x3e, 0x3e, 0x20, 0x31, 0x36, 0x29, 0x20, 0x2f, 0x20, 0x33, 0x32, 0x29, 0x20
        /*007f*/ 	.byte	0x25, 0x20, 0x34, 0x29, 0x00
	.type		__unnamed_1,@object
	.size		__unnamed_1,(.L_1 - __unnamed_1)
__unnamed_1:
        /*0084*/ 	.byte	0x63, 0x6f, 0x6e, 0x73, 0x74, 0x65, 0x78, 0x70, 0x72, 0x20, 0x76, 0x6f, 0x69, 0x64, 0x20, 0x63
        /* <DEDUP_REMOVED lines=36> */
        /*02d4*/ 	.byte	0x3a, 0x3a, 0x43, 0x3c, 0x30, 0x3e, 0x3e, 0x3e, 0x3e, 0x5d, 0x00
.L_1:


//--------------------- .nv.shared._ZN7cutlass13device_kernelINS_4gemm6kernel13GemmUniversalIN4cute5tupleIJiiiiEEENS1_10collective13CollectiveMmaINS1_35MainloopSm100TmaUmmaWarpSpecializedILi11ELi2ELi4ENS5_IJNS4_1CILi2EEENSA_ILi1EEESC_EEEEENS5_IJNSA_ILi64EEENSA_ILi16EEENSA_ILi256EEEEEEaNS5_IJlSC_lEEEaSJ_NS4_8TiledMMAINS4_8MMA_AtomIJNS4_15SM100_MMA_S8_SSIaaiLi64ELi16ELNS4_4UMMA5MajorE0ELSO_0ELNSN_8SaturateE0EEEEEENS4_6LayoutINS5_IJSC_SC_SC_EEENS5_IJNSA_ILi0EEESU_SU_EEEEENS5_IJNS4_10UnderscoreESX_SX_EEEEENS4_13SM90_TMA_LOADENS4_14ComposedLayoutINS4_7SwizzleILi3ELi4ELi3EEENS4_18smem_ptr_flag_bitsILi8EEENSS_INS5_IJNSA_ILi8EEENSA_ILi128EEEEEENS5_IJS17_SC_EEEEEEEvNS4_8identityENS4_23SM90_TMA_LOAD_MULTICASTES1B_vS1C_EENS_8epilogue10collective18CollectiveEpilogueINS1F_23Sm100TmaWarpSpecializedILi1ELi1ELi8ELb0ELb0EEEJSI_NS5_IJNSS_ISF_SC_EENSS_ISG_SC_EEEEEaSJ_aSJ_NS1F_6fusion15FusionCallbacksIS1J_NS1N_17LinearCombinationIaiaiLNS_15FloatRoundStyleE2EEESI_S1M_JEEENS4_5SM1004TMEM4LOAD25SM100_TMEM_LOAD_16dp32b8xES10_NS11_INS12_ILi0ELi4ELi3EEES15_NSS_INS5_IJS16_SG_EEENS5_IJSG_SC_EEEEEEENS4_39AutoVectorizingCopyWithAssumedAlignmentILi128EEENS4_14SM90_TMA_STOREES21_S23_S23_EEEvvEEEEvNT_6ParamsE --------------------------
	.section	.nv.shared._ZN7cutlass13device_kernelINS_4gemm6kernel13GemmUniversalIN4cute5tupleIJiiiiEEENS1_10collective13CollectiveMmaINS1_35MainloopSm100TmaUmmaWarpSpecializedILi11ELi2ELi4ENS5_IJNS4_1CILi2EEENSA_ILi1EEESC_EEEEENS5_IJNSA_ILi64EEENSA_ILi16EEENSA_ILi256EEEEEEaNS5_IJlSC_lEEEaSJ_NS4_8TiledMMAINS4_8MMA_AtomIJNS4_15SM100_MMA_S8_SSIaaiLi64ELi16ELNS4_4UMMA5MajorE0ELSO_0ELNSN_8SaturateE0EEEEEENS4_6LayoutINS5_IJSC_SC_SC_EEENS5_IJNSA_ILi0EEESU_SU_EEEEENS5_IJNS4_10UnderscoreESX_SX_EEEEENS4_13SM90_TMA_LOADENS4_14ComposedLayoutINS4_7SwizzleILi3ELi4ELi3EEENS4_18smem_ptr_flag_bitsILi8EEENSS_INS5_IJNSA_ILi8EEENSA_ILi128EEEEEENS5_IJS17_SC_EEEEEEEvNS4_8identityENS4_23SM90_TMA_LOAD_MULTICASTES1B_vS1C_EENS_8epilogue10collective18CollectiveEpilogueINS1F_23Sm100TmaWarpSpecializedILi1ELi1ELi8ELb0ELb0EEEJSI_NS5_IJNSS_ISF_SC_EENSS_ISG_SC_EEEEEaSJ_aSJ_NS1F_6fusion15FusionCallbacksIS1J_NS1N_17LinearCombinationIaiaiLNS_15FloatRoundStyleE2EEESI_S1M_JEEENS4_5SM1004TMEM4LOAD25SM100_TMEM_LOAD_16dp32b8xES10_NS11_INS12_ILi0ELi4ELi3EEES15_NSS_INS5_IJS16_SG_EEENS5_IJSG_SC_EEEEEEENS4_39AutoVectorizingCopyWithAssumedAlignmentILi128EEENS4_14SM90_TMA_STOREES21_S23_S23_EEEvvEEEEvNT_6ParamsE,"aw",@nobits
	.sectionflags	@""
	.align	16
	.zero		1024


//--------------------- .nv.shared.reserved.0     --------------------------
	.section	.nv.shared.reserved.0,"aw",@nobits
	.weak		__nv_reservedSMEM_offset_0_alias
	.size		__nv_reservedSMEM_offset_0_alias, 0, 64
	.other		__nv_reservedSMEM_offset_0_alias,@"STO_CUDA_RESERVED_SHARED STV_DEFAULT"
__nv_reservedSMEM_offset_0_alias:
	.zero		0
.nv.shared.reserved.0:
	.zero		64
	.weak		__nv_reservedSMEM_tcgen05_partition
	.type		__nv_reservedSMEM_tcgen05_partition,@object
	.size		__nv_reservedSMEM_tcgen05_partition,(.L_0 - __nv_reservedSMEM_tcgen05_partition)
__nv_reservedSMEM_tcgen05_partition:
	.zero		32
.L_0:


//--------------------- .nv.global                --------------------------
	.section	.nv.global,"aw",@nobits
.nv.global:
	.type		_ZN40_INTERNAL_10834079_4_k_cu_dd984d86_340694cute1_E,@object
	.size		_ZN40_INTERNAL_10834079_4_k_cu_dd984d86_340694cute1_E,(_ZN40_INTERNAL_10834079_4_k_cu_dd984d86_340694cuda3std3__45__cpo6cbeginE - _ZN40_INTERNAL_10834079_4_k_cu_dd984d86_340694cute1_E)
_ZN40_INTERNAL_10834079_4_k_cu_dd984d86_340694cute1_E:
	.zero		1
	.type		_ZN40_INTERNAL_10834079_4_k_cu_dd984d86_340694cuda3std3__45__cpo6cbeginE,@object
	.size		_ZN40_INTERNAL_10834079_4_k_cu_dd984d86_340694cuda3std3__45__cpo6cbeginE,(_ZN40_INTERNAL_10834079_4_k_cu_dd984d86_340694cuda3std3__48in_placeE - _ZN40_INTERNAL_10834079_4_k_cu_dd984d86_340694cuda3std3__45__cpo6cbeginE)
_ZN40_INTERNAL_10834079_4_k_cu_dd984d86_340694cuda3std3__45__cpo6cbeginE:
	.zero		1
	.type		_ZN40_INTERNAL_10834079_4_k_cu_dd984d86_340694cuda3std3__48in_placeE,@object
	.size		_ZN40_INTERNAL_10834079_4_k_cu_dd984d86_340694cuda3std3__48in_placeE,(_ZN40_INTERNAL_10834079_4_k_cu_dd984d86_340694cuda3std6ranges3__45__cpo9iter_moveE - _ZN40_INTERNAL_10834079_4_k_cu_dd984d86_340694cuda3std3__48in_placeE)
_ZN40_INTERNAL_10834079_4_k_cu_dd984d86_340694cuda3std3__48in_placeE:
	.zero		1
	.type		_ZN40_INTERNAL_10834079_4_k_cu_dd984d86_340694cuda3std6ranges3__45__cpo9iter_moveE,@object
	.size		_ZN40_INTERNAL_10834079_4_k_cu_dd984d86_340694cuda3std6ranges3__45__cpo9iter_moveE,(_ZN40_INTERNAL_10834079_4_k_cu_dd984d86_340694cuda3std3__45__cpo5beginE - _ZN40_INTERNAL_10834079_4_k_cu_dd984d86_340694cuda3std6ranges3__45__cpo9iter_moveE)
_ZN40_INTERNAL_10834079_4_k_cu_dd984d86_340694cuda3std6ranges3__45__cpo9iter_moveE:
	.zero		1
	.type		_ZN40_INTERNAL_10834079_4_k_cu_dd984d86_340694cuda3std3__45__cpo5beginE,@object
	.size		_ZN40_INTERNAL_10834079_4_k_cu_dd984d86_340694cuda3std3__45__cpo5beginE,(_ZN40_INTERNAL_10834079_4_k_cu_dd984d86_340694cuda3std3__442_GLOBAL__N__10834079_4_k_cu_dd984d86_340696ignoreE - _ZN40_INTERNAL_10834079_4_k_cu_dd984d86_340694cuda3std3__45__cpo5beginE)
_ZN40_INTERNAL_10834079_4_k_cu_dd984d86_340694cuda3std3__45__cpo5beginE:
	.zero		1
	.type		_ZN40_INTERNAL_10834079_4_k_cu_dd984d86_340694cuda3std3__442_GLOBAL__N__10834079_4_k_cu_dd984d86_340696ignoreE,@object
	.size		_ZN40_INTERNAL_10834079_4_k_cu_dd984d86_340694cuda3std3__442_GLOBAL__N__10834079_4_k_cu_dd984d86_340696ignoreE,(_ZN40_INTERNAL_10834079_4_k_cu_dd984d86_340694cute7productE - _ZN40_INTERNAL_10834079_4_k_cu_dd984d86_340694cuda3std3__442_GLOBAL__N__10834079_4_k_cu_dd984d86_340696ignoreE)
_ZN40_INTERNAL_10834079_4_k_cu_dd984d86_340694cuda3std3__442_GLOBAL__N__10834079_4_k_cu_dd984d86_340696ignoreE:
	.zero		1
	.type		_ZN40_INTERNAL_10834079_4_k_cu_dd984d86_340694cute7productE,@object
	.size		_ZN40_INTERNAL_10834079_4_k_cu_dd984d86_340694cute7productE,(_ZN40_INTERNAL_10834079_4_k_cu_dd984d86_340694cuda3std3__45__cpo3endE - _ZN40_INTERNAL_10834079_4_k_cu_dd984d86_340694cute7productE)
_ZN40_INTERNAL_10834079_4_k_cu_dd984d86_340694cute7productE:
	.zero		1
	.type		_ZN40_INTERNAL_10834079_4_k_cu_dd984d86_340694cuda3std3__45__cpo3endE,@object
	.size		_ZN40_INTERNAL_10834079_4_k_cu_dd984d86_340694cuda3std3__45__cpo3endE,(_ZN40_INTERNAL_10834079_4_k_cu_dd984d86_340694cuda3std3__419piecewise_constructE - _ZN40_INTERNAL_10834079_4_k_cu_dd984d86_340694cuda3std3__45__cpo3endE)
_ZN40_INTERNAL_10834079_4_k_cu_dd984d86_340694cuda3std3__45__cpo3endE:
	.zero		1
	.type		_ZN40_INTERNAL_10834079_4_k_cu_dd984d86_340694cuda3std3__419piecewise_constructE,@object
	.size		_ZN40_INTERNAL_10834079_4_k_cu_dd984d86_340694cuda3std3__419piecewise_constructE,(_ZN40_INTERNAL_10834079_4_k_cu_dd984d86_340694cuda3std3__45__cpo4cendE - _ZN40_INTERNAL_10834079_4_k_cu_dd984d86_340694cuda3std3__419piecewise_constructE)
_ZN40_INTERNAL_10834079_4_k_cu_dd984d86_340694cuda3std3__419piecewise_constructE:
	.zero		1
	.type		_ZN40_INTERNAL_10834079_4_k_cu_dd984d86_340694cuda3std3__45__cpo4cendE,@object
	.size		_ZN40_INTERNAL_10834079_4_k_cu_dd984d86_340694cuda3std3__45__cpo4cendE,(_ZN40_INTERNAL_10834079_4_k_cu_dd984d86_340694cuda3std6ranges3__45__cpo4swapE - _ZN40_INTERNAL_10834079_4_k_cu_dd984d86_340694cuda3std3__45__cpo4cendE)
_ZN40_INTERNAL_10834079_4_k_cu_dd984d86_340694cuda3std3__45__cpo4cendE:
	.zero		1
	.type		_ZN40_INTERNAL_10834079_4_k_cu_dd984d86_340694cuda3std6ranges3__45__cpo4swapE,@object
	.size		_ZN40_INTERNAL_10834079_4_k_cu_dd984d86_340694cuda3std6ranges3__45__cpo4swapE,(.L_9 - _ZN40_INTERNAL_10834079_4_k_cu_dd984d86_340694cuda3std6ranges3__45__cpo4swapE)
_ZN40_INTERNAL_10834079_4_k_cu_dd984d86_340694cuda3std6ranges3__45__cpo4swapE:
	.zero		1
.L_9:


//--------------------- .nv.constant0._ZN7cutlass13device_kernelINS_4gemm6kernel13GemmUniversalIN4cute5tupleIJiiiiEEENS1_10collective13CollectiveMmaINS1_35MainloopSm100TmaUmmaWarpSpecializedILi11ELi2ELi4ENS5_IJNS4_1CILi2EEENSA_ILi1EEESC_EEEEENS5_IJNSA_ILi64EEENSA_ILi16EEENSA_ILi256EEEEEEaNS5_IJlSC_lEEEaSJ_NS4_8TiledMMAINS4_8MMA_AtomIJNS4_15SM100_MMA_S8_SSIaaiLi64ELi16ELNS4_4UMMA5MajorE0ELSO_0ELNSN_8SaturateE0EEEEEENS4_6LayoutINS5_IJSC_SC_SC_EEENS5_IJNSA_ILi0EEESU_SU_EEEEENS5_IJNS4_10UnderscoreESX_SX_EEEEENS4_13SM90_TMA_LOADENS4_14ComposedLayoutINS4_7SwizzleILi3ELi4ELi3EEENS4_18smem_ptr_flag_bitsILi8EEENSS_INS5_IJNSA_ILi8EEENSA_ILi128EEEEEENS5_IJS17_SC_EEEEEEEvNS4_8identityENS4_23SM90_TMA_LOAD_MULTICASTES1B_vS1C_EENS_8epilogue10collective18CollectiveEpilogueINS1F_23Sm100TmaWarpSpecializedILi1ELi1ELi8ELb0ELb0EEEJSI_NS5_IJNSS_ISF_SC_EENSS_ISG_SC_EEEEEaSJ_aSJ_NS1F_6fusion15FusionCallbacksIS1J_NS1N_17LinearCombinationIaiaiLNS_15FloatRoundStyleE2EEESI_S1M_JEEENS4_5SM1004TMEM4LOAD25SM100_TMEM_LOAD_16dp32b8xES10_NS11_INS12_ILi0ELi4ELi3EEES15_NSS_INS5_IJS16_SG_EEENS5_IJSG_SC_EEEEEEENS4_39AutoVectorizingCopyWithAssumedAlignmentILi128EEENS4_14SM90_TMA_STOREES21_S23_S23_EEEvvEEEEvNT_6ParamsE --------------------------
	.section	.nv.constant0._ZN7cutlass13device_kernelINS_4gemm6kernel13GemmUniversalIN4cute5tupleIJiiiiEEENS1_10collective13CollectiveMmaINS1_35MainloopSm100TmaUmmaWarpSpecializedILi11ELi2ELi4ENS5_IJNS4_1CILi2EEENSA_ILi1EEESC_EEEEENS5_IJNSA_ILi64EEENSA_ILi16EEENSA_ILi256EEEEEEaNS5_IJlSC_lEEEaSJ_NS4_8TiledMMAINS4_8MMA_AtomIJNS4_15SM100_MMA_S8_SSIaaiLi64ELi16ELNS4_4UMMA5MajorE0ELSO_0ELNSN_8SaturateE0EEEEEENS4_6LayoutINS5_IJSC_SC_SC_EEENS5_IJNSA_ILi0EEESU_SU_EEEEENS5_IJNS4_10UnderscoreESX_SX_EEEEENS4_13SM90_TMA_LOADENS4_14ComposedLayoutINS4_7SwizzleILi3ELi4ELi3EEENS4_18smem_ptr_flag_bitsILi8EEENSS_INS5_IJNSA_ILi8EEENSA_ILi128EEEEEENS5_IJS17_SC_EEEEEEEvNS4_8identityENS4_23SM90_TMA_LOAD_MULTICASTES1B_vS1C_EENS_8epilogue10collective18CollectiveEpilogueINS1F_23Sm100TmaWarpSpecializedILi1ELi1ELi8ELb0ELb0EEEJSI_NS5_IJNSS_ISF_SC_EENSS_ISG_SC_EEEEEaSJ_aSJ_NS1F_6fusion15FusionCallbacksIS1J_NS1N_17LinearCombinationIaiaiLNS_15FloatRoundStyleE2EEESI_S1M_JEEENS4_5SM1004TMEM4LOAD25SM100_TMEM_LOAD_16dp32b8xES10_NS11_INS12_ILi0ELi4ELi3EEES15_NSS_INS5_IJS16_SG_EEENS5_IJSG_SC_EEEEEEENS4_39AutoVectorizingCopyWithAssumedAlignmentILi128EEENS4_14SM90_TMA_STOREES21_S23_S23_EEEvvEEEEvNT_6ParamsE,"a",@progbits
	.sectionflags	@""
	.align	4
.nv.constant0._ZN7cutlass13device_kernelINS_4gemm6kernel13GemmUniversalIN4cute5tupleIJiiiiEEENS1_10collective13CollectiveMmaINS1_35MainloopSm100TmaUmmaWarpSpecializedILi11ELi2ELi4ENS5_IJNS4_1CILi2EEENSA_ILi1EEESC_EEEEENS5_IJNSA_ILi64EEENSA_ILi16EEENSA_ILi256EEEEEEaNS5_IJlSC_lEEEaSJ_NS4_8TiledMMAINS4_8MMA_AtomIJNS4_15SM100_MMA_S8_SSIaaiLi64ELi16ELNS4_4UMMA5MajorE0ELSO_0ELNSN_8SaturateE0EEEEEENS4_6LayoutINS5_IJSC_SC_SC_EEENS5_IJNSA_ILi0EEESU_SU_EEEEENS5_IJNS4_10UnderscoreESX_SX_EEEEENS4_13SM90_TMA_LOADENS4_14ComposedLayoutINS4_7SwizzleILi3ELi4ELi3EEENS4_18smem_ptr_flag_bitsILi8EEENSS_INS5_IJNSA_ILi8EEENSA_ILi128EEEEEENS5_IJS17_SC_EEEEEEEvNS4_8identityENS4_23SM90_TMA_LOAD_MULTICASTES1B_vS1C_EENS_8epilogue10collective18CollectiveEpilogueINS1F_23Sm100TmaWarpSpecializedILi1ELi1ELi8ELb0ELb0EEEJSI_NS5_IJNSS_ISF_SC_EENSS_ISG_SC_EEEEEaSJ_aSJ_NS1F_6fusion15FusionCallbacksIS1J_NS1N_17LinearCombinationIaiaiLNS_15FloatRoundStyleE2EEESI_S1M_JEEENS4_5SM1004TMEM4LOAD25SM100_TMEM_LOAD_16dp32b8xES10_NS11_INS12_ILi0ELi4ELi3EEES15_NSS_INS5_IJS16_SG_EEENS5_IJSG_SC_EEEEEEENS4_39AutoVectorizingCopyWithAssumedAlignmentILi128EEENS4_14SM90_TMA_STOREES21_S23_S23_EEEvvEEEEvNT_6ParamsE:
	.zero		2944


//--------------------- SYMBOLS --------------------------

	.type		.nv.reservedSmem.offset0,@object
	.size		.nv.reservedSmem.offset0,0x4
	.type		.nv.reservedSmem.cap,@object
	.size		.nv.reservedSmem.cap,0x4
	.type		__assertfail,@function
